def matmul_kernel(
    a_ptr,
    b_ptr,
    c_ptr,
    M,
    N,
    K,
    stride_am,
    stride_ak,
    stride_bk,
    stride_bn,
    stride_cm,
    stride_cn,
    BLOCK_M: tl.constexpr,
    BLOCK_N: tl.constexpr,
    BLOCK_K: tl.constexpr,
    GROUP_M: tl.constexpr,
):
    pid = tl.program_id(axis=0)
    num_pid_m = tl.cdiv(M, BLOCK_M)
    num_pid_n = tl.cdiv(N, BLOCK_N)
    num_pid_in_group = GROUP_M * num_pid_n
    group_id = pid // num_pid_in_group
    first_pid_m = group_id * GROUP_M
    group_size_m = min(num_pid_m - first_pid_m, GROUP_M)
    pid_m = first_pid_m + ((pid % num_pid_in_group) % group_size_m)
    pid_n = (pid % num_pid_in_group) // group_size_m

    offs_am = (pid_m * BLOCK_M + tl.arange(0, BLOCK_M)) % M
    offs_bn = (pid_n * BLOCK_N + tl.arange(0, BLOCK_N)) % N
    offs_k = tl.arange(0, BLOCK_K)
    a_ptrs = a_ptr + offs_am[:, None] * stride_am + offs_k[None, :] * stride_ak
    b_ptrs = b_ptr + offs_k[:, None] * stride_bk + offs_bn[None, :] * stride_bn

    acc = tl.zeros((BLOCK_M, BLOCK_N), dtype=tl.float32)
    for kk in range(0, tl.cdiv(K, BLOCK_K)):
        a = tl.load(a_ptrs, mask=offs_k[None, :] < K - kk * BLOCK_K, other=0.0)
        b = tl.load(b_ptrs, mask=offs_k[:, None] < K - kk * BLOCK_K, other=0.0)
        acc = tl.dot(a, b, acc)
        a_ptrs += BLOCK_K * stride_ak
        b_ptrs += BLOCK_K * stride_bk

    c = acc.to(c_ptr.dtype.element_ty)
    offs_cm = pid_m * BLOCK_M + tl.arange(0, BLOCK_M)
    offs_cn = pid_n * BLOCK_N + tl.arange(0, BLOCK_N)
    c_ptrs = c_ptr + offs_cm[:, None] * stride_cm + offs_cn[None, :] * stride_cn
    mask = (offs_cm[:, None] < M) & (offs_cn[None, :] < N)
    tl.store(c_ptrs, c, mask=mask)

# config = {"BLOCK_K": 64, "BLOCK_M": 64, "BLOCK_N": 256, "GROUP_M": 8, "arch": "sm_100", "dtype": "fp16", "num_ctas": 4, "num_stages": 3, "num_warps": 4}
# arch = sm_100


// ===== COMPILED SASS (sm_100a) =====

	.target	sm_100a

	.elftype	@"ET_EXEC"


//--------------------- .note.nv.tkinfo           --------------------------
	.section	.note.nv.tkinfo,"",@"SHT_NOTE"
	.sectionflags	@"SHF_NOTE_NV_TKINFO"
	.tkinfo
        /*0018*/ 	.word	0x00000081
        /*0030*/ 	.string	""
        /*0030*/ 	.string	"ptxas-blackwell"
        /*0030*/ 	.string	"Cuda compilation tools, release 12.9, V12.9.86"
        /*0030*/ 	.string	"Build cuda_12.9.r12.9/compiler.36037853_0"
        /*0030*/ 	.string	"-v  -suppress-debug-info  -lineinfo  -arch sm_100a "



//--------------------- .note.nv.cuver            --------------------------
	.section	.note.nv.cuver,"",@"SHT_NOTE"
	.sectionflags	@"SHF_NOTE_NV_CUVER"
        /*0018*/ 	.short	0x0001
        /*001a*/ 	.short	0x0064
        /*001c*/ 	.short	0x0001
        /*001e*/ 	.short	0x0000
        /*0020*/ 	.short	0x0001
        /*0022*/ 	.short	0x0000


//--------------------- .nv.info                  --------------------------
	.section	.nv.info,"",@"SHT_CUDA_INFO"
	.align	4


	//----- nvinfo : EIATTR_REGCOUNT
	.align		4
        /*0000*/ 	.byte	0x04, 0x2f
        /*0002*/ 	.short	(.L_4 - .L_3)
	.align		4
.L_3:
        /*0004*/ 	.word	index@(matmul_kernel)
        /*0008*/ 	.word	0x000000fe


	//----- nvinfo : EIATTR_FRAME_SIZE
	.align		4
.L_4:
        /*000c*/ 	.byte	0x04, 0x11
        /*000e*/ 	.short	(.L_6 - .L_5)
	.align		4
.L_5:
        /*0010*/ 	.word	index@($__internal_2_$__cuda_sm10x_tcgen05_guardrail_trap_unallocated_columns_being_dealloced)
        /*0014*/ 	.word	0x00000000


	//----- nvinfo : EIATTR_FRAME_SIZE
	.align		4
.L_6:
        /*0018*/ 	.byte	0x04, 0x11
        /*001a*/ 	.short	(.L_8 - .L_7)
	.align		4
.L_7:
        /*001c*/ 	.word	index@($__internal_1_$__cuda_sm10x_tcgen05_guardrail_trap_phase_invalid_during_alloc)
        /*0020*/ 	.word	0x00000000


	//----- nvinfo : EIATTR_FRAME_SIZE
	.align		4
.L_8:
        /*0024*/ 	.byte	0x04, 0x11
        /*0026*/ 	.short	(.L_10 - .L_9)
	.align		4
.L_9:
        /*0028*/ 	.word	index@($__internal_0_$__cuda_sm10x_tcgen05_guardrail_trap_col_being_dealloced_not_returned_by_alloc)
        /*002c*/ 	.word	0x00000000


	//----- nvinfo : EIATTR_FRAME_SIZE
	.align		4
.L_10:
        /*0030*/ 	.byte	0x04, 0x11
        /*0032*/ 	.short	(.L_12 - .L_11)
	.align		4
.L_11:
        /*0034*/ 	.word	index@(matmul_kernel)
        /*0038*/ 	.word	0x00000000


	//----- nvinfo : EIATTR_MIN_STACK_SIZE
	.align		4
.L_12:
        /*003c*/ 	.byte	0x04, 0x12
        /*003e*/ 	.short	(.L_14 - .L_13)
	.align		4
.L_13:
        /*0040*/ 	.word	index@(matmul_kernel)
        /*0044*/ 	.word	0x00000000
.L_14:


//--------------------- .nv.info.matmul_kernel    --------------------------
	.section	.nv.info.matmul_kernel,"",@"SHT_CUDA_INFO"
	.sectionflags	@""
	.align	4


	//----- nvinfo : EIATTR_CUDA_API_VERSION
	.align		4
        /*0000*/ 	.byte	0x04, 0x37
        /*0002*/ 	.short	(.L_16 - .L_15)
.L_15:
        /*0004*/ 	.word	0x00000081


	//----- nvinfo : EIATTR_KPARAM_INFO
	.align		4
.L_16:
        /*0008*/ 	.byte	0x04, 0x17
        /*000a*/ 	.short	(.L_18 - .L_17)
.L_17:
        /*000c*/ 	.word	0x00000000
        /*0010*/ 	.short	0x000d
        /*0012*/ 	.short	0x0048
        /*0014*/ 	.byte	0x00, 0xf4, 0x21, 0x00


	//----- nvinfo : EIATTR_KPARAM_INFO
	.align		4
.L_18:
        /*0018*/ 	.byte	0x04, 0x17
        /*001a*/ 	.short	(.L_20 - .L_19)
.L_19:
        /*001c*/ 	.word	0x00000000
        /*0020*/ 	.short	0x000c
        /*0022*/ 	.short	0x0040
        /*0024*/ 	.byte	0x00, 0xf4, 0x21, 0x00


	//----- nvinfo : EIATTR_KPARAM_INFO
	.align		4
.L_20:
        /*0028*/ 	.byte	0x04, 0x17
        /*002a*/ 	.short	(.L_22 - .L_21)
.L_21:
        /*002c*/ 	.word	0x00000000
        /*0030*/ 	.short	0x000b
        /*0032*/ 	.short	0x0038
        /*0034*/ 	.byte	0x00, 0xf0, 0x11, 0x00


	//----- nvinfo : EIATTR_KPARAM_INFO
	.align		4
.L_22:
        /*0038*/ 	.byte	0x04, 0x17
        /*003a*/ 	.short	(.L_24 - .L_23)
.L_23:
        /*003c*/ 	.word	0x00000000
        /*0040*/ 	.short	0x000a
        /*0042*/ 	.short	0x0034
        /*0044*/ 	.byte	0x00, 0xf0, 0x11, 0x00


	//----- nvinfo : EIATTR_KPARAM_INFO
	.align		4
.L_24:
        /*0048*/ 	.byte	0x04, 0x17
        /*004a*/ 	.short	(.L_26 - .L_25)
.L_25:
        /*004c*/ 	.word	0x00000000
        /*0050*/ 	.short	0x0009
        /*0052*/ 	.short	0x0030
        /*0054*/ 	.byte	0x00, 0xf0, 0x11, 0x00


	//----- nvinfo : EIATTR_KPARAM_INFO
	.align		4
.L_26:
        /*0058*/ 	.byte	0x04, 0x17
        /*005a*/ 	.short	(.L_28 - .L_27)
.L_27:
        /*005c*/ 	.word	0x00000000
        /*0060*/ 	.short	0x0008
        /*0062*/ 	.short	0x002c
        /*0064*/ 	.byte	0x00, 0xf0, 0x11, 0x00


	//----- nvinfo : EIATTR_KPARAM_INFO
	.align		4
.L_28:
        /*0068*/ 	.byte	0x04, 0x17
        /*006a*/ 	.short	(.L_30 - .L_29)
.L_29:
        /*006c*/ 	.word	0x00000000
        /*0070*/ 	.short	0x0007
        /*0072*/ 	.short	0x0028
        /*0074*/ 	.byte	0x00, 0xf0, 0x11, 0x00


	//----- nvinfo : EIATTR_KPARAM_INFO
	.align		4
.L_30:
        /*0078*/ 	.byte	0x04, 0x17
        /*007a*/ 	.short	(.L_32 - .L_31)
.L_31:
        /*007c*/ 	.word	0x00000000
        /*0080*/ 	.short	0x0006
        /*0082*/ 	.short	0x0024
        /*0084*/ 	.byte	0x00, 0xf0, 0x11, 0x00


	//----- nvinfo : EIATTR_KPARAM_INFO
	.align		4
.L_32:
        /*0088*/ 	.byte	0x04, 0x17
        /*008a*/ 	.short	(.L_34 - .L_33)
.L_33:
        /*008c*/ 	.word	0x00000000
        /*0090*/ 	.short	0x0005
        /*0092*/ 	.short	0x0020
        /*0094*/ 	.byte	0x00, 0xf0, 0x11, 0x00


	//----- nvinfo : EIATTR_KPARAM_INFO
	.align		4
.L_34:
        /*0098*/ 	.byte	0x04, 0x17
        /*009a*/ 	.short	(.L_36 - .L_35)
.L_35:
        /*009c*/ 	.word	0x00000000
        /*00a0*/ 	.short	0x0004
        /*00a2*/ 	.short	0x001c
        /*00a4*/ 	.byte	0x00, 0xf0, 0x11, 0x00


	//----- nvinfo : EIATTR_KPARAM_INFO
	.align		4
.L_36:
        /*00a8*/ 	.byte	0x04, 0x17
        /*00aa*/ 	.short	(.L_38 - .L_37)
.L_37:
        /*00ac*/ 	.word	0x00000000
        /*00b0*/ 	.short	0x0003
        /*00b2*/ 	.short	0x0018
        /*00b4*/ 	.byte	0x00, 0xf0, 0x11, 0x00


	//----- nvinfo : EIATTR_KPARAM_INFO
	.align		4
.L_38:
        /*00b8*/ 	.byte	0x04, 0x17
        /*00ba*/ 	.short	(.L_40 - .L_39)
.L_39:
        /*00bc*/ 	.word	0x00000000
        /*00c0*/ 	.short	0x0002
        /*00c2*/ 	.short	0x0010
        /*00c4*/ 	.byte	0x00, 0xf4, 0x21, 0x00


	//----- nvinfo : EIATTR_KPARAM_INFO
	.align		4
.L_40:
        /*00c8*/ 	.byte	0x04, 0x17
        /*00ca*/ 	.short	(.L_42 - .L_41)
.L_41:
        /*00cc*/ 	.word	0x00000000
        /*00d0*/ 	.short	0x0001
        /*00d2*/ 	.short	0x0008
        /*00d4*/ 	.byte	0x00, 0xf4, 0x21, 0x00


	//----- nvinfo : EIATTR_KPARAM_INFO
	.align		4
.L_42:
        /*00d8*/ 	.byte	0x04, 0x17
        /*00da*/ 	.short	(.L_44 - .L_43)
.L_43:
        /*00dc*/ 	.word	0x00000000
        /*00e0*/ 	.short	0x0000
        /*00e2*/ 	.short	0x0000
        /*00e4*/ 	.byte	0x00, 0xf4, 0x21, 0x00


	//----- nvinfo : EIATTR_EXPLICIT_CLUSTER
	.align		4
.L_44:
        /*00e8*/ 	.byte	0x01, 0x3e
	.zero		2


	//----- nvinfo : EIATTR_CTA_PER_CLUSTER
	.align		4
        /*00ec*/ 	.byte	0x04, 0x3d
        /*00ee*/ 	.short	(.L_46 - .L_45)
.L_45:
        /*00f0*/ 	.word	0x00000004
        /*00f4*/ 	.word	0x00000001
        /*00f8*/ 	.word	0x00000001


	//----- nvinfo : EIATTR_AT_ENTRY_FRAGMENTS
	.align		4
.L_46:
        /*00fc*/ 	.byte	0x04, 0x4f
        /*00fe*/ 	.short	(.L_48 - .L_47)


	//   ....[0]....
.L_47:
        /*0100*/ 	.word	0x00000004


	//----- nvinfo : EIATTR_RESERVED_SMEM_USED
	.align		4
.L_48:
        /*0104*/ 	.byte	0x01, 0x41
	.zero		2


	//----- nvinfo : EIATTR_SPARSE_MMA_MASK
	.align		4
        /*0108*/ 	.byte	0x03, 0x50
        /*010a*/ 	.short	0x0000


	//----- nvinfo : EIATTR_TCGEN05_1CTA_USED
	.align		4
        /*010c*/ 	.byte	0x01, 0x51
	.zero		2


	//----- nvinfo : EIATTR_MAXREG_COUNT
	.align		4
        /*0110*/ 	.byte	0x03, 0x1b
        /*0112*/ 	.short	0x00ff


	//----- nvinfo : EIATTR_NUM_BARRIERS
	.align		4
        /*0114*/ 	.byte	0x02, 0x4c
        /*0116*/ 	.byte	0x01
	.zero		1


	//----- nvinfo : EIATTR_INT_WARP_WIDE_INSTR_OFFSETS
	.align		4
        /*0118*/ 	.byte	0x04, 0x31
        /*011a*/ 	.short	(.L_50 - .L_49)


	//   ....[0]....
.L_49:
        /*011c*/ 	.word	0x000025d0


	//   ....[1]....
        /*0120*/ 	.word	0x000025e0


	//   ....[2]....
        /*0124*/ 	.word	0x00003ee0


	//   ....[3]....
        /*0128*/ 	.word	0x000073d0


	//   ....[4]....
        /*012c*/ 	.word	0x00007420


	//----- nvinfo : EIATTR_COOP_GROUP_MASK_REGIDS
	.align		4
.L_50:
        /*0130*/ 	.byte	0x04, 0x29
        /*0132*/ 	.short	(.L_52 - .L_51)


	//   ....[0]....
.L_51:
        /*0134*/ 	.word	0xffffffff


	//   ....[1]....
        /*0138*/ 	.word	0xffffffff


	//   ....[2]....
        /*013c*/ 	.word	0xffffffff


	//   ....[3]....
        /*0140*/ 	.word	0xffffffff


	//----- nvinfo : EIATTR_COOP_GROUP_INSTR_OFFSETS
	.align		4
.L_52:
        /*0144*/ 	.byte	0x04, 0x28
        /*0146*/ 	.short	(.L_54 - .L_53)


	//   ....[0]....
.L_53:
        /*0148*/ 	.word	0x00000070


	//   ....[1]....
        /*014c*/ 	.word	0x00000330


	//   ....[2]....
        /*0150*/ 	.word	0x00007260


	//   ....[3]....
        /*0154*/ 	.word	0x000074d0


	//----- nvinfo : EIATTR_VRC_CTA_INIT_COUNT
	.align		4
.L_54:
        /*0158*/ 	.byte	0x02, 0x4a
        /*015a*/ 	.byte	0x80
	.zero		1


	//----- nvinfo : EIATTR_MBARRIER_INSTR_OFFSETS
	.align		4
        /*015c*/ 	.byte	0x04, 0x39
        /*015e*/ 	.short	(.L_56 - .L_55)


	//   ....[0]....
.L_55:
        /*0160*/ 	.word	0x00002700
        /*0164*/ 	.word	0x000000ff
        /*0168*/ 	.word	0x00000000
        /*016c*/ 	.short	0x0100
        /*016e*/ 	.byte	0x0b
	.zero		1


	//   ....[1]....
        /*0170*/ 	.word	0x00003f20
        /*0174*/ 	.word	0x000000ff
        /*0178*/ 	.word	0x00008008
        /*017c*/ 	.short	0x0100
        /*017e*/ 	.byte	0x09
	.zero		1


	//   ....[2]....
        /*0180*/ 	.word	0x00004f50
        /*0184*/ 	.word	0x000000ff
        /*0188*/ 	.word	0x00000000
        /*018c*/ 	.short	0x010a
        /*018e*/ 	.byte	0x0b
	.zero		1


	//   ....[3]....
        /*0190*/ 	.word	0x000063f0
        /*0194*/ 	.word	0x000000ff
        /*0198*/ 	.word	0x00000000
        /*019c*/ 	.short	0x010a
        /*019e*/ 	.byte	0x0b
	.zero		1


	//   ....[4]....
        /*01a0*/ 	.word	0x000064e0
        /*01a4*/ 	.word	0x000000ff
        /*01a8*/ 	.word	0x00008000
        /*01ac*/ 	.short	0x0108
        /*01ae*/ 	.byte	0x09
	.zero		1


	//   ....[5]....
        /*01b0*/ 	.word	0x00006590
        /*01b4*/ 	.word	0x000000ff
        /*01b8*/ 	.word	0x00008008
        /*01bc*/ 	.short	0x0108
        /*01be*/ 	.byte	0x09
	.zero		1


	//   ....[6]....
        /*01c0*/ 	.word	0x000074f0
        /*01c4*/ 	.word	0x000000ff
        /*01c8*/ 	.word	0x00000000
        /*01cc*/ 	.short	0x010a
        /*01ce*/ 	.byte	0x0b
	.zero		1


	//   ....[7]....
        /*01d0*/ 	.word	0x00007520
        /*01d4*/ 	.word	0x000000ff
        /*01d8*/ 	.word	0x00000000
        /*01dc*/ 	.short	0x010a
        /*01de*/ 	.byte	0x0b
	.zero		1


	//----- nvinfo : EIATTR_NUM_MBARRIERS
	.align		4
.L_56:
        /*01e0*/ 	.byte	0x03, 0x38
        /*01e2*/ 	.short	0x0002


	//----- nvinfo : EIATTR_EXIT_INSTR_OFFSETS
	.align		4
        /*01e4*/ 	.byte	0x04, 0x1c
        /*01e6*/ 	.short	(.L_58 - .L_57)


	//   ....[0]....
.L_57:
        /*01e8*/ 	.word	0x000074e0


	//----- nvinfo : EIATTR_REQNTID
	.align		4
.L_58:
        /*01ec*/ 	.byte	0x04, 0x10
        /*01ee*/ 	.short	(.L_60 - .L_59)
.L_59:
        /*01f0*/ 	.word	0x00000080
        /*01f4*/ 	.word	0x00000001
        /*01f8*/ 	.word	0x00000001


	//----- nvinfo : EIATTR_CRS_STACK_SIZE
	.align		4
.L_60:
        /*01fc*/ 	.byte	0x04, 0x1e
        /*01fe*/ 	.short	(.L_62 - .L_61)
.L_61:
        /*0200*/ 	.word	0x00000000


	//----- nvinfo : EIATTR_CBANK_PARAM_SIZE
	.align		4
.L_62:
        /*0204*/ 	.byte	0x03, 0x19
        /*0206*/ 	.short	0x0050


	//----- nvinfo : EIATTR_PARAM_CBANK
	.align		4
        /*0208*/ 	.byte	0x04, 0x0a
        /*020a*/ 	.short	(.L_64 - .L_63)
	.align		4
.L_63:
        /*020c*/ 	.word	index@(.nv.constant0.matmul_kernel)
        /*0210*/ 	.short	0x0380
        /*0212*/ 	.short	0x0050


	//----- nvinfo : EIATTR_SW_WAR
	.align		4
.L_64:
        /*0214*/ 	.byte	0x04, 0x36
        /*0216*/ 	.short	(.L_66 - .L_65)
.L_65:
        /*0218*/ 	.word	0x00000008
.L_66:


//--------------------- .nv.compat                --------------------------
	.section	.nv.compat,"",@"SHT_CUDA_COMPAT_INFO"
	.align	4
        /*0000*/ 	.byte	0x02, 0x02, 0x02, 0x00, 0x02, 0x05, 0x05, 0x00, 0x02, 0x03, 0x00, 0x00, 0x02, 0x06, 0x01, 0x00


//--------------------- .nv.callgraph             --------------------------
	.section	.nv.callgraph,"",@"SHT_CUDA_CALLGRAPH"
	.align	4
	.sectionentsize	8
	.align		4
        /*0000*/ 	.word	0x00000000
	.align		4
        /*0004*/ 	.word	0xffffffff
	.align		4
        /*0008*/ 	.word	0x00000000
	.align		4
        /*000c*/ 	.word	0xfffffffe
	.align		4
        /*0010*/ 	.word	0x00000000
	.align		4
        /*0014*/ 	.word	0xfffffffd
	.align		4
        /*0018*/ 	.word	0x00000000
	.align		4
        /*001c*/ 	.word	0xfffffffc


//--------------------- .text.matmul_kernel       --------------------------
	.section	.text.matmul_kernel,"ax",@progbits
	.align	128
        .global         matmul_kernel
        .type           matmul_kernel,@function
        .size           matmul_kernel,(.L_x_20 - matmul_kernel)
        .other          matmul_kernel,@"STO_CUDA_ENTRY STV_DEFAULT"
matmul_kernel:
.text.matmul_kernel:
[----:B------:R-:W0:Y:S01]  /*0000*/  LDC R1, c[0x0][0x37c] ;  /* 0x0000df00ff017b82 */ /* 0x000e220000000800 */
[----:B------:R-:W1:Y:S01]  /*0010*/  S2R R97, SR_TID.X ;  /* 0x0000000000617919 */ /* 0x000e620000002100 */
[----:B------:R-:W2:Y:S01]  /*0020*/  LDCU.64 UR20, c[0x0][0x358] ;  /* 0x00006b00ff1477ac */ /* 0x000ea20008000a00 */
[----:B-1----:R-:W-:-:S13]  /*0030*/  ISETP.GE.U32.AND P0, PT, R97, 0x20, PT ;  /* 0x000000206100780c */ /* 0x002fda0003f06070 */
[----:B------:R-:W-:Y:S02]  /*0040*/  VOTEU.ANY UP0, P0 ;  /* 0x0000000000ff7886 */ /* 0x000fe40000000100 */
[----:B0-2---:R-:W-:Y:S05]  /*0050*/  BRA.U UP0, `(.L_x_0) ;  /* 0x0000000100b87547 */ /* 0x005fea000b800000 */
[----:B------:R-:W0:Y:S01]  /*0060*/  S2UR UR6, SR_CgaCtaId ;  /* 0x00000000000679c3 */ /* 0x000e220000008800 */
[----:B------:R-:W-:Y:S01]  /*0070*/  NOP ;  /* 0x0000000000007918 */ /* 0x000fe20000000000 */
[----:B------:R-:W-:Y:S02]  /*0080*/  UMOV UR4, 0x40 ;  /* 0x0000004000047882 */ /* 0x000fe40000000000 */
[----:B0-----:R-:W-:-:S09]  /*0090*/  ULEA UR4, UR6, UR4, 0x18 ;  /* 0x0000000406047291 */ /* 0x001fd2000f8ec0ff */
[----:B------:R-:W0:Y:S01]  /*00a0*/  LDS.U8 R0, [UR4] ;  /* 0x00000004ff007984 */ /* 0x000e220008000000 */
[----:B------:R-:W-:Y:S02]  /*00b0*/  UMOV UR4, 0x400 ;  /* 0x0000040000047882 */ /* 0x000fe40000000000 */
[----:B------:R-:W-:Y:S01]  /*00c0*/  ULEA UR4, UR6, UR4, 0x18 ;  /* 0x0000000406047291 */ /* 0x000fe2000f8ec0ff */
[----:B0-----:R-:W-:-:S13]  /*00d0*/  ISETP.NE.AND P0, PT, R0, RZ, PT ;  /* 0x000000ff0000720c */ /* 0x001fda0003f05270 */
[----:B------:R-:W-:Y:S05]  /*00e0*/  @P0 BRA `(.L_x_1) ;  /* 0x00000000007c0947 */ /* 0x000fea0003800000 */
[----:B------:R-:W-:-:S13]  /*00f0*/  ELECT P0, URZ, PT ;  /* 0x0000000000ff782f */ /* 0x000fda0003800000 */
[----:B------:R-:W-:Y:S05]  /*0100*/  @!P0 BRA `(.L_x_2) ;  /* 0x0000000000848947 */ /* 0x000fea0003800000 */
[----:B------:R-:W-:Y:S01]  /*0110*/  UMOV UR5, 0x2 ;  /* 0x0000000200057882 */ /* 0x000fe20000000000 */
[----:B------:R-:W-:Y:S02]  /*0120*/  IMAD.MOV.U32 R4, RZ, RZ, 0x1 ;  /* 0x00000001ff047424 */ /* 0x000fe400078e00ff */
[----:B------:R-:W-:Y:S02]  /*0130*/  IMAD.MOV.U32 R5, RZ, RZ, 0x3 ;  /* 0x00000003ff057424 */ /* 0x000fe400078e00ff */
[----:B------:R-:W-:Y:S04]  /*0140*/  DEPBAR.LE SB0, 0x36 ;  /* 0x00008d800000791a */ /* 0x000fe80000000000 */
[----:B------:R-:W0:Y:S02]  /*0150*/  UTCATOMSWS.FIND_AND_SET.ALIGN UP1, UR5, UR5 ;  /* 0x00000005000575e3 */ /* 0x000e240008020800 */
[----:B0-----:R-:W-:-:S04]  /*0160*/  PLOP3.LUT P0, PT, PT, PT, UP1, 0x80, 0x8 ;  /* 0x000000000008781c */ /* 0x001fc80003f0f018 */
[----:B------:R-:W-:-:S04]  /*0170*/  SEL R0, RZ, 0xffffffff, !P0 ;  /* 0xffffffffff007807 */ /* 0x000fc80004000000 */
[----:B------:R-:W-:Y:S01]  /*0180*/  ISETP.NE.AND P0, PT, R0, RZ, PT ;  /* 0x000000ff0000720c */ /* 0x000fe20003f05270 */
[----:B------:R-:W-:-:S12]  /*0190*/  IMAD.U32 R0, RZ, RZ, UR5 ;  /* 0x00000005ff007e24 */ /* 0x000fd8000f8e00ff */
[----:B------:R-:W-:Y:S05]  /*01a0*/  @P0 BRA `(.L_x_3) ;  /* 0x0000000000240947 */ /* 0x000fea0003800000 */
.L_x_4:
[----:B------:R-:W-:Y:S05]  /*01b0*/  NANOSLEEP 0x64 ;  /* 0x000000640000795d */ /* 0x000fea0003800000 */
[----:B------:R-:W-:-:S05]  /*01c0*/  UMOV UR5, 0x2 ;  /* 0x0000000200057882 */ /* 0x000fca0000000000 */
[----:B------:R-:W-:Y:S04]  /*01d0*/  DEPBAR.LE SB0, 0x36 ;  /* 0x00008d800000791a */ /* 0x000fe80000000000 */
[----:B------:R-:W0:Y:S02]  /*01e0*/  UTCATOMSWS.FIND_AND_SET.ALIGN UP1, UR5, UR5 ;  /* 0x00000005000575e3 */ /* 0x000e240008020800 */
[----:B0-----:R-:W-:-:S04]  /*01f0*/  PLOP3.LUT P0, PT, PT, PT, UP1, 0x80, 0x8 ;  /* 0x000000000008781c */ /* 0x001fc80003f0f018 */
[----:B------:R-:W-:-:S04]  /*0200*/  SEL R0, RZ, 0xffffffff, !P0 ;  /* 0xffffffffff007807 */ /* 0x000fc80004000000 */
[----:B------:R-:W-:Y:S01]  /*0210*/  ISETP.NE.AND P0, PT, R0, RZ, PT ;  /* 0x000000ff0000720c */ /* 0x000fe20003f05270 */
[----:B------:R-:W-:-:S12]  /*0220*/  IMAD.U32 R0, RZ, RZ, UR5 ;  /* 0x00000005ff007e24 */ /* 0x000fd8000f8e00ff */
[----:B------:R-:W-:Y:S05]  /*0230*/  @!P0 BRA `(.L_x_4) ;  /* 0xfffffffc00dc8947 */ /* 0x000fea000383ffff */
.L_x_3:
[C---:B------:R-:W-:Y:S01]  /*0240*/  VIADD R3, R0.reuse, 0x10 ;  /* 0x0000001000037836 */ /* 0x040fe20000000000 */
[----:B------:R-:W-:Y:S01]  /*0250*/  UMOV UR5, 0x50 ;  /* 0x0000005000057882 */ /* 0x000fe20000000000 */
[----:B------:R-:W-:Y:S01]  /*0260*/  SHF.L.U32 R2, R5, R0, RZ ;  /* 0x0000000005027219 */ /* 0x000fe200000006ff */
[----:B------:R-:W-:Y:S01]  /*0270*/  ULEA UR5, UR6, UR5, 0x18 ;  /* 0x0000000506057291 */ /* 0x000fe2000f8ec0ff */
[----:B------:R-:W-:Y:S01]  /*0280*/  IMAD.SHL.U32 R0, R0, 0x20, RZ ;  /* 0x0000002000007824 */ /* 0x000fe200078e00ff */
[----:B------:R-:W-:-:S04]  /*0290*/  SHF.L.U32 R3, R4, R3, RZ ;  /* 0x0000000304037219 */ /* 0x000fc800000006ff */
[----:B------:R-:W-:-:S05]  /*02a0*/  LOP3.LUT R2, R3, R2, RZ, 0xfc, !PT ;  /* 0x0000000203027212 */ /* 0x000fca00078efcff */
[----:B------:R0:W-:Y:S04]  /*02b0*/  ATOMS.OR RZ, [UR5], R2 ;  /* 0x00000002ffff798c */ /* 0x0001e8000b000005 */
[----:B------:R0:W-:Y:S01]  /*02c0*/  STS [UR4], R0 ;  /* 0x00000000ff007988 */ /* 0x0001e20008000804 */
[----:B------:R-:W-:Y:S05]  /*02d0*/  BRA `(.L_x_2) ;  /* 0x0000000000107947 */ /* 0x000fea0003800000 */
.L_x_1:
[----:B------:R-:W-:Y:S01]  /*02e0*/  IMAD.MOV.U32 R0, RZ, RZ, -0x1 ;  /* 0xffffffffff007424 */ /* 0x000fe200078e00ff */
[----:B------:R-:W-:-:S04]  /*02f0*/  MOV R2, 0x320 ;  /* 0x0000032000027802 */ /* 0x000fc80000000f00 */
[----:B------:R0:W-:Y:S03]  /*0300*/  STS [UR4], R0 ;  /* 0x00000000ff007988 */ /* 0x0001e60008000804 */
[----:B0-----:R-:W-:Y:S05]  /*0310*/  CALL.REL.NOINC `($__internal_1_$__cuda_sm10x_tcgen05_guardrail_trap_phase_invalid_during_alloc) ;  /* 0x0000007000987944 */ /* 0x001fea0003c00000 */
.L_x_2:
[----:B------:R-:W-:Y:S05]  /*0320*/  WARPSYNC.ALL ;  /* 0x0000000000007948 */ /* 0x000fea0003800000 */
[----:B------:R-:W-:Y:S01]  /*0330*/  NOP ;  /* 0x0000000000007918 */ /* 0x000fe20000000000 */
.L_x_0:
[----:B------:R-:W1:Y:S08]  /*0340*/  LDC.64 R30, c[0x0][0x398] ;  /* 0x0000e600ff1e7b82 */ /* 0x000e700000000a00 */
[----:B------:R-:W2:Y:S02]  /*0350*/  S2UR UR5, SR_CgaSize ;  /* 0x00000000000579c3 */ /* 0x000ea40000008a00 */
[----:B--2---:R-:W-:-:S12]  /*0360*/  UIMAD UR5, UR5, -0xa0, URZ ;  /* 0xffffff60050578a4 */ /* 0x004fd8000f8e02ff */
[----:B------:R-:W2:Y:S01]  /*0370*/  LDCU UR5, c[0x0][UR5+0x2b0] ;  /* 0x00005600050577ac */ /* 0x000ea20008000800 */
[--C-:B------:R-:W-:Y:S02]  /*0380*/  SHF.R.U32.HI R139, RZ, 0x6, R97.reuse ;  /* 0x00000006ff8b7819 */ /* 0x100fe40000011661 */
[----:B------:R-:W-:Y:S01]  /*0390*/  LOP3.LUT R138, R97, 0x3f, RZ, 0xc0, !PT ;  /* 0x0000003f618a7812 */ /* 0x000fe200078ec0ff */
[----:B------:R-:W-:Y:S01]  /*03a0*/  UMOV UR9, 0x400 ;  /* 0x0000040000097882 */ /* 0x000fe20000000000 */
[----:B------:R-:W-:Y:S01]  /*03b0*/  SGXT.U32 R139, R139, 0x1 ;  /* 0x000000018b8b781a */ /* 0x000fe20000000000 */
[----:B------:R-:W-:Y:S01]  /*03c0*/  UMOV UR6, 0x1 ;  /* 0x0000000100067882 */ /* 0x000fe20000000000 */
[----:B------:R-:W3:Y:S01]  /*03d0*/  S2UR UR4, SR_CTAID.X ;  /* 0x00000000000479c3 */ /* 0x000ee20000002500 */
[----:B------:R-:W-:Y:S01]  /*03e0*/  SHF.R.U32.HI R100, RZ, 0x5, R97 ;  /* 0x00000005ff647819 */ /* 0x000fe20000011661 */
[----:B------:R-:W4:Y:S01]  /*03f0*/  LDCU.128 UR12, c[0x0][0x380] ;  /* 0x00007000ff0c77ac */ /* 0x000f220008000c00 */
[----:B------:R-:W-:-:S02]  /*0400*/  PRMT R110, RZ, 0x7610, R110 ;  /* 0x00007610ff6e7816 */ /* 0x000fc4000000006e */
[C---:B------:R-:W-:Y:S02]  /*0410*/  LOP3.LUT R175, R139.reuse, 0x8, RZ, 0xfc, !PT ;  /* 0x000000088baf7812 */ /* 0x040fe400078efcff */
[----:B------:R-:W-:Y:S01]  /*0420*/  LOP3.LUT R177, R139, 0xa, RZ, 0xfc, !PT ;  /* 0x0000000a8bb17812 */ /* 0x000fe200078efcff */
[----:B------:R-:W5:Y:S01]  /*0430*/  LDC.64 R134, c[0x0][0x3a8] ;  /* 0x0000ea00ff867b82 */ /* 0x000f620000000a00 */
[----:B01----:R-:W-:Y:S01]  /*0440*/  VIADD R0, R31, 0xff ;  /* 0x000000ff1f007836 */ /* 0x003fe20000000000 */
[----:B------:R-:W-:-:S06]  /*0450*/  IABS R43, R31 ;  /* 0x0000001f002b7213 */ /* 0x000fcc0000000000 */
[----:B------:R-:W0:Y:S01]  /*0460*/  LDC.64 R88, c[0x0][0x3a0] ;  /* 0x0000e800ff587b82 */ /* 0x000e220000000a00 */
[----:B------:R-:W-:Y:S02]  /*0470*/  IABS R41, R30 ;  /* 0x0000001e00297213 */ /* 0x000fe40000000000 */
[----:B------:R-:W-:Y:S02]  /*0480*/  SHF.R.S32.HI R3, RZ, 0x1f, R0 ;  /* 0x0000001fff037819 */ /* 0x000fe40000011400 */
[----:B---3--:R-:W-:Y:S02]  /*0490*/  I2FP.F32.U32 R5, UR4 ;  /* 0x0000000400057c45 */ /* 0x008fe40008201000 */
[----:B------:R-:W-:-:S03]  /*04a0*/  LEA.HI R3, R3, R0, RZ, 0x8 ;  /* 0x0000000003037211 */ /* 0x000fc600078f40ff */
[----:B--2---:R-:W-:Y:S01]  /*04b0*/  FMUL R5, R5, UR5 ;  /* 0x0000000505057c20 */ /* 0x004fe20008400000 */
[----:B------:R-:W-:Y:S01]  /*04c0*/  SHF.R.S32.HI R3, RZ, 0x8, R3 ;  /* 0x00000008ff037819 */ /* 0x000fe20000011403 */
[----:B------:R-:W1:Y:S04]  /*04d0*/  S2UR UR5, SR_CgaCtaId ;  /* 0x00000000000579c3 */ /* 0x000e680000008800 */
[----:B------:R-:W-:Y:S01]  /*04e0*/  IMAD.SHL.U32 R4, R3, 0x8, RZ ;  /* 0x0000000803047824 */ /* 0x000fe200078e00ff */
[----:B------:R-:W-:Y:S04]  /*04f0*/  F2I.U32.TRUNC.NTZ R5, R5 ;  /* 0x0000000500057305 */ /* 0x000fe8000020f000 */
[----:B------:R-:W-:Y:S01]  /*0500*/  IABS R7, R4 ;  /* 0x0000000400077213 */ /* 0x000fe20000000000 */
[----:B0-----:R-:W-:-:S03]  /*0510*/  VIADD R173, R88, 0x3f ;  /* 0x0000003f58ad7836 */ /* 0x001fc60000000000 */
[----:B------:R-:W0:Y:S01]  /*0520*/  I2F.RP R0, R7 ;  /* 0x0000000700007306 */ /* 0x000e220000209400 */
[----:B-1----:R-:W-:Y:S02]  /*0530*/  USHF.L.U32 UR4, UR5, 0x6, URZ ;  /* 0x0000000605047899 */ /* 0x002fe400080006ff */
[----:B------:R-:W-:-:S05]  /*0540*/  ULEA UR9, UR5, UR9, 0x18 ;  /* 0x0000000905097291 */ /* 0x000fca000f8ec0ff */
[----:B0-----:R-:W0:Y:S01]  /*0550*/  MUFU.RCP R0, R0 ;  /* 0x0000000000007308 */ /* 0x001e220000001000 */
[----:B------:R-:W-:Y:S02]  /*0560*/  ULOP3.LUT UR4, UR4, 0xc0, URZ, 0xc0, !UPT ;  /* 0x000000c004047892 */ /* 0x000fe4000f8ec0ff */
[----:B------:R-:W-:Y:S01]  /*0570*/  UIADD3 UR11, UPT, UPT, UR9, 0x8000, URZ ;  /* 0x00008000090b7890 */ /* 0x000fe2000fffe0ff */
[----:B0-----:R-:W-:Y:S01]  /*0580*/  VIADD R2, R0, 0xffffffe ;  /* 0x0ffffffe00027836 */ /* 0x001fe20000000000 */
[----:B------:R-:W-:-:S03]  /*0590*/  IABS R0, R5 ;  /* 0x0000000500007213 */ /* 0x000fc60000000000 */
[----:B------:R0:W1:Y:S02]  /*05a0*/  F2I.FTZ.U32.TRUNC.NTZ R3, R2 ;  /* 0x0000000200037305 */ /* 0x000064000021f000 */
[----:B0-----:R-:W-:Y:S02]  /*05b0*/  IMAD.MOV.U32 R2, RZ, RZ, RZ ;  /* 0x000000ffff027224 */ /* 0x001fe400078e00ff */
[----:B-1----:R-:W-:-:S04]  /*05c0*/  IMAD.MOV R6, RZ, RZ, -R3 ;  /* 0x000000ffff067224 */ /* 0x002fc800078e0a03 */
[----:B------:R-:W-:Y:S01]  /*05d0*/  IMAD R9, R6, R7, RZ ;  /* 0x0000000706097224 */ /* 0x000fe200078e02ff */
[----:B------:R-:W-:-:S03]  /*05e0*/  IABS R6, R4 ;  /* 0x0000000400067213 */ /* 0x000fc60000000000 */
[----:B------:R-:W-:-:S04]  /*05f0*/  IMAD.HI.U32 R3, R3, R9, R2 ;  /* 0x0000000903037227 */ /* 0x000fc800078e0002 */
[----:B------:R-:W-:Y:S02]  /*0600*/  IMAD.MOV R2, RZ, RZ, -R6 ;  /* 0x000000ffff027224 */ /* 0x000fe400078e0a06 */
[----:B------:R-:W-:-:S04]  /*0610*/  IMAD.HI.U32 R3, R3, R0, RZ ;  /* 0x0000000003037227 */ /* 0x000fc800078e00ff */
[----:B------:R-:W-:Y:S01]  /*0620*/  IMAD R0, R3, R2, R0 ;  /* 0x0000000203007224 */ /* 0x000fe200078e0200 */
[----:B------:R-:W-:Y:S04]  /*0630*/  BAR.SYNC.DEFER_BLOCKING 0x0 ;  /* 0x0000000000007b1d */ /* 0x000fe80000010000 */
[----:B------:R-:W-:-:S13]  /*0640*/  ISETP.GT.U32.AND P1, PT, R7, R0, PT ;  /* 0x000000000700720c */ /* 0x000fda0003f24070 */
[----:B------:R-:W-:Y:S02]  /*0650*/  @!P1 IMAD.IADD R0, R0, 0x1, -R7 ;  /* 0x0000000100009824 */ /* 0x000fe400078e0a07 */
[----:B------:R-:W-:Y:S01]  /*0660*/  @!P1 VIADD R3, R3, 0x1 ;  /* 0x0000000103039836 */ /* 0x000fe20000000000 */
[----:B------:R-:W-:Y:S02]  /*0670*/  ISETP.NE.AND P1, PT, R4, RZ, PT ;  /* 0x000000ff0400720c */ /* 0x000fe40003f25270 */
[----:B------:R-:W-:Y:S02]  /*0680*/  ISETP.GE.U32.AND P0, PT, R0, R7, PT ;  /* 0x000000070000720c */ /* 0x000fe40003f06070 */
[----:B------:R-:W-:-:S04]  /*0690*/  LOP3.LUT R0, R5, R4, RZ, 0x3c, !PT ;  /* 0x0000000405007212 */ /* 0x000fc800078e3cff */
[----:B------:R-:W-:Y:S01]  /*06a0*/  ISETP.GE.AND P2, PT, R0, RZ, PT ;  /* 0x000000ff0000720c */ /* 0x000fe20003f46270 */
[----:B------:R-:W-:-:S06]  /*06b0*/  VIADD R0, R30, 0x3f ;  /* 0x0000003f1e007836 */ /* 0x000fcc0000000000 */
[----:B------:R-:W-:-:S04]  /*06c0*/  @P0 VIADD R3, R3, 0x1 ;  /* 0x0000000103030836 */ /* 0x000fc80000000000 */
[----:B------:R-:W-:Y:S01]  /*06d0*/  IMAD.MOV.U32 R2, RZ, RZ, R3 ;  /* 0x000000ffff027224 */ /* 0x000fe200078e0003 */
[----:B------:R-:W-:-:S03]  /*06e0*/  SHF.R.S32.HI R3, RZ, 0x1f, R0 ;  /* 0x0000001fff037819 */ /* 0x000fc60000011400 */
[----:B------:R-:W-:Y:S01]  /*06f0*/  @!P2 IMAD.MOV R2, RZ, RZ, -R2 ;  /* 0x000000ffff02a224 */ /* 0x000fe200078e0a02 */
[----:B------:R-:W-:Y:S02]  /*0700*/  @!P1 LOP3.LUT R2, RZ, R4, RZ, 0x33, !PT ;  /* 0x00000004ff029212 */ /* 0x000fe400078e33ff */
[----:B------:R-:W-:-:S03]  /*0710*/  LEA.HI R3, R3, R0, RZ, 0x6 ;  /* 0x0000000003037211 */ /* 0x000fc600078f30ff */
[----:B------:R-:W-:Y:S02]  /*0720*/  IMAD.SHL.U32 R13, R2, 0x8, RZ ;  /* 0x00000008020d7824 */ /* 0x000fe400078e00ff */
[----:B------:R-:W-:-:S03]  /*0730*/  IMAD.MOV R2, RZ, RZ, -R2 ;  /* 0x000000ffff027224 */ /* 0x000fc600078e0a02 */
[----:B------:R-:W-:Y:S01]  /*0740*/  LEA.HI.SX32 R3, R3, -R13, 0x1a ;  /* 0x8000000d03037211 */ /* 0x000fe200078fd2ff */
[----:B------:R-:W-:Y:S02]  /*0750*/  IMAD R12, R4, R2, R5 ;  /* 0x00000002040c7224 */ /* 0x000fe400078e0205 */
[----:B------:R-:W-:Y:S01]  /*0760*/  IMAD.MOV.U32 R2, RZ, RZ, RZ ;  /* 0x000000ffff027224 */ /* 0x000fe200078e00ff */
[----:B------:R-:W-:Y:S02]  /*0770*/  VIMNMX R9, PT, PT, R3, 0x8, PT ;  /* 0x0000000803097848 */ /* 0x000fe40003fe0100 */
[----:B------:R-:W-:Y:S02]  /*0780*/  IABS R4, R12 ;  /* 0x0000000c00047213 */ /* 0x000fe40000000000 */
[----:B------:R-:W-:-:S04]  /*0790*/  IABS R7, R9 ;  /* 0x0000000900077213 */ /* 0x000fc80000000000 */
[----:B------:R-:W0:Y:S08]  /*07a0*/  I2F.RP R0, R7 ;  /* 0x0000000700007306 */ /* 0x000e300000209400 */
[----:B0-----:R-:W0:Y:S02]  /*07b0*/  MUFU.RCP R0, R0 ;  /* 0x0000000000007308 */ /* 0x001e240000001000 */
[----:B0-----:R-:W-:-:S06]  /*07c0*/  VIADD R3, R0, 0xffffffe ;  /* 0x0ffffffe00037836 */ /* 0x001fcc0000000000 */
[----:B------:R-:W0:Y:S02]  /*07d0*/  F2I.FTZ.U32.TRUNC.NTZ R3, R3 ;  /* 0x0000000300037305 */ /* 0x000e24000021f000 */
[----:B0-----:R-:W-:-:S04]  /*07e0*/  IMAD.MOV R6, RZ, RZ, -R3 ;  /* 0x000000ffff067224 */ /* 0x001fc800078e0a03 */
[----:B------:R-:W-:Y:S01]  /*07f0*/  IMAD R5, R6, R7, RZ ;  /* 0x0000000706057224 */ /* 0x000fe200078e02ff */
[----:B------:R-:W-:-:S03]  /*0800*/  IABS R6, R9 ;  /* 0x0000000900067213 */ /* 0x000fc60000000000 */
[----:B------:R-:W-:-:S04]  /*0810*/  IMAD.HI.U32 R2, R3, R5, R2 ;  /* 0x0000000503027227 */ /* 0x000fc800078e0002 */
[----:B------:R-:W-:Y:S02]  /*0820*/  IMAD.MOV.U32 R3, RZ, RZ, R4 ;  /* 0x000000ffff037224 */ /* 0x000fe400078e0004 */
[----:B------:R-:W-:Y:S02]  /*0830*/  IMAD.MOV R0, RZ, RZ, -R6 ;  /* 0x000000ffff007224 */ /* 0x000fe400078e0a06 */
[----:B------:R-:W-:Y:S01]  /*0840*/  IMAD.HI.U32 R2, R2, R3, RZ ;  /* 0x0000000302027227 */ /* 0x000fe200078e00ff */
[----:B------:R-:W0:Y:S03]  /*0850*/  I2F.RP R6, R43 ;  /* 0x0000002b00067306 */ /* 0x000e260000209400 */
[----:B------:R-:W-:-:S05]  /*0860*/  IMAD R0, R2, R0, R3 ;  /* 0x0000000002007224 */ /* 0x000fca00078e0203 */
[----:B------:R-:W1:Y:S01]  /*0870*/  I2F.RP R3, R41 ;  /* 0x0000002900037306 */ /* 0x000e620000209400 */
[----:B------:R-:W-:-:S07]  /*0880*/  ISETP.GT.U32.AND P1, PT, R7, R0, PT ;  /* 0x000000000700720c */ /* 0x000fce0003f24070 */
[----:B0-----:R-:W0:Y:S06]  /*0890*/  MUFU.RCP R6, R6 ;  /* 0x0000000600067308 */ /* 0x001e2c0000001000 */
[----:B------:R-:W-:Y:S02]  /*08a0*/  @!P1 IMAD.IADD R0, R0, 0x1, -R7 ;  /* 0x0000000100009824 */ /* 0x000fe400078e0a07 */
[----:B-1----:R-:W1:Y:S01]  /*08b0*/  MUFU.RCP R3, R3 ;  /* 0x0000000300037308 */ /* 0x002e620000001000 */
[----:B------:R-:W-:Y:S01]  /*08c0*/  @!P1 VIADD R2, R2, 0x1 ;  /* 0x0000000102029836 */ /* 0x000fe20000000000 */
[----:B------:R-:W-:-:S02]  /*08d0*/  ISETP.NE.AND P1, PT, R9, RZ, PT ;  /* 0x000000ff0900720c */ /* 0x000fc40003f25270 */
[----:B------:R-:W-:Y:S02]  /*08e0*/  ISETP.GE.U32.AND P0, PT, R0, R7, PT ;  /* 0x000000070000720c */ /* 0x000fe40003f06070 */
[----:B------:R-:W-:Y:S01]  /*08f0*/  LOP3.LUT R0, R12, R9, RZ, 0x3c, !PT ;  /* 0x000000090c007212 */ /* 0x000fe200078e3cff */
[----:B0-----:R-:W-:-:S03]  /*0900*/  VIADD R4, R6, 0xffffffe ;  /* 0x0ffffffe06047836 */ /* 0x001fc60000000000 */
[----:B------:R-:W-:Y:S01]  /*0910*/  ISETP.GE.AND P2, PT, R0, RZ, PT ;  /* 0x000000ff0000720c */ /* 0x000fe20003f46270 */
[----:B------:R0:W2:Y:S06]  /*0920*/  F2I.FTZ.U32.TRUNC.NTZ R5, R4 ;  /* 0x0000000400057305 */ /* 0x0000ac000021f000 */
[----:B------:R-:W-:Y:S02]  /*0930*/  @P0 VIADD R2, R2, 0x1 ;  /* 0x0000000102020836 */ /* 0x000fe40000000000 */
[----:B-1----:R-:W-:Y:S02]  /*0940*/  VIADD R3, R3, 0xffffffe ;  /* 0x0ffffffe03037836 */ /* 0x002fe40000000000 */
[----:B0-----:R-:W-:-:S02]  /*0950*/  IMAD.MOV.U32 R4, RZ, RZ, RZ ;  /* 0x000000ffff047224 */ /* 0x001fc400078e00ff */
[----:B------:R-:W-:Y:S01]  /*0960*/  @!P2 IMAD.MOV R2, RZ, RZ, -R2 ;  /* 0x000000ffff02a224 */ /* 0x000fe200078e0a02 */
[----:B------:R-:W-:Y:S01]  /*0970*/  @!P1 LOP3.LUT R2, RZ, R9, RZ, 0x33, !PT ;  /* 0x00000009ff029212 */ /* 0x000fe200078e33ff */
[----:B------:R-:W0:Y:S01]  /*0980*/  F2I.FTZ.U32.TRUNC.NTZ R3, R3 ;  /* 0x0000000300037305 */ /* 0x000e22000021f000 */
[----:B--2---:R-:W-:Y:S02]  /*0990*/  IMAD.MOV R0, RZ, RZ, -R5 ;  /* 0x000000ffff007224 */ /* 0x004fe400078e0a05 */
[----:B------:R-:W-:Y:S02]  /*09a0*/  LEA R96, R2, UR4, 0x8 ;  /* 0x0000000402607c11 */ /* 0x000fe4000f8e40ff */
[----:B------:R-:W-:Y:S02]  /*09b0*/  IMAD R7, R0, R43, RZ ;  /* 0x0000002b00077224 */ /* 0x000fe400078e02ff */
[----:B------:R-:W-:Y:S01]  /*09c0*/  LOP3.LUT R96, R96, R139, RZ, 0xfc, !PT ;  /* 0x0000008b60607212 */ /* 0x000fe200078efcff */
[----:B------:R-:W-:-:S02]  /*09d0*/  IMAD.MOV R0, RZ, RZ, -R2 ;  /* 0x000000ffff007224 */ /* 0x000fc400078e0a02 */
[----:B------:R-:W-:Y:S01]  /*09e0*/  IMAD.HI.U32 R4, R5, R7, R4 ;  /* 0x0000000705047227 */ /* 0x000fe200078e0004 */
[C---:B------:R-:W-:Y:S02]  /*09f0*/  LOP3.LUT R94, R96.reuse, 0x4, RZ, 0xfc, !PT ;  /* 0x00000004605e7812 */ /* 0x040fe400078efcff */
[C---:B------:R-:W-:Y:S01]  /*0a00*/  LOP3.LUT R95, R96.reuse, 0x2, RZ, 0xfc, !PT ;  /* 0x00000002605f7812 */ /* 0x040fe200078efcff */
[----:B------:R-:W-:Y:S01]  /*0a10*/  IMAD R0, R9, R0, R12 ;  /* 0x0000000009007224 */ /* 0x000fe200078e020c */
[----:B------:R-:W-:Y:S01]  /*0a20*/  IABS R11, R94 ;  /* 0x0000005e000b7213 */ /* 0x000fe20000000000 */
[----:B0-----:R-:W-:Y:S01]  /*0a30*/  IMAD.MOV R2, RZ, RZ, -R3 ;  /* 0x000000ffff027224 */ /* 0x001fe200078e0a03 */
[----:B------:R-:W-:Y:S02]  /*0a40*/  IABS R8, R96 ;  /* 0x0000006000087213 */ /* 0x000fe40000000000 */
[----:B------:R-:W-:Y:S01]  /*0a50*/  IABS R10, R95 ;  /* 0x0000005f000a7213 */ /* 0x000fe20000000000 */
[----:B------:R-:W-:Y:S01]  /*0a60*/  IMAD.MOV.U32 R12, RZ, RZ, R2 ;  /* 0x000000ffff0c7224 */ /* 0x000fe200078e0002 */
[----:B------:R-:W-:Y:S01]  /*0a70*/  LOP3.LUT R172, R96, 0x6, RZ, 0xfc, !PT ;  /* 0x0000000660ac7812 */ /* 0x000fe200078efcff */
[----:B------:R-:W-:Y:S01]  /*0a80*/  IMAD.HI.U32 R7, R4, R11, RZ ;  /* 0x0000000b04077227 */ /* 0x000fe200078e00ff */
[----:B------:R-:W-:-:S02]  /*0a90*/  LOP3.LUT R171, R96, 0x8, RZ, 0xfc, !PT ;  /* 0x0000000860ab7812 */ /* 0x000fc400078efcff */
[----:B------:R-:W-:Y:S01]  /*0aa0*/  LOP3.LUT R169, R96, 0xc, RZ, 0xfc, !PT ;  /* 0x0000000c60a97812 */ /* 0x000fe200078efcff */
[----:B------:R-:W-:Y:S01]  /*0ab0*/  IMAD R9, R12, R41, RZ ;  /* 0x000000290c097224 */ /* 0x000fe200078e02ff */
[----:B------:R-:W-:Y:S01]  /*0ac0*/  LOP3.LUT R168, R96, 0xe, RZ, 0xfc, !PT ;  /* 0x0000000e60a87812 */ /* 0x000fe200078efcff */
[----:B------:R-:W-:Y:S01]  /*0ad0*/  IMAD.MOV.U32 R2, RZ, RZ, RZ ;  /* 0x000000ffff027224 */ /* 0x000fe200078e00ff */
[----:B------:R-:W-:Y:S01]  /*0ae0*/  IABS R17, R169 ;  /* 0x000000a900117213 */ /* 0x000fe20000000000 */
[----:B------:R-:W-:Y:S01]  /*0af0*/  IMAD.MOV R12, RZ, RZ, -R7 ;  /* 0x000000ffff0c7224 */ /* 0x000fe200078e0a07 */
[----:B------:R-:W-:Y:S01]  /*0b00*/  IABS R19, R168 ;  /* 0x000000a800137213 */ /* 0x000fe20000000000 */
[----:B------:R-:W-:Y:S01]  /*0b10*/  IMAD.HI.U32 R5, R4, R8, RZ ;  /* 0x0000000804057227 */ /* 0x000fe200078e00ff */
[C---:B------:R-:W-:Y:S02]  /*0b20*/  LOP3.LUT R170, R96.reuse, 0xa, RZ, 0xfc, !PT ;  /* 0x0000000a60aa7812 */ /* 0x040fe400078efcff */
[----:B------:R-:W-:Y:S01]  /*0b30*/  LOP3.LUT R167, R96, 0x10, RZ, 0xfc, !PT ;  /* 0x0000001060a77812 */ /* 0x000fe200078efcff */
[----:B------:R-:W-:Y:S01]  /*0b40*/  IMAD.HI.U32 R6, R4, R10, RZ ;  /* 0x0000000a04067227 */ /* 0x000fe200078e00ff */
[----:B------:R-:W-:-:S02]  /*0b50*/  IABS R15, R170 ;  /* 0x000000aa000f7213 */ /* 0x000fc40000000000 */
[C---:B------:R-:W-:Y:S01]  /*0b60*/  LOP3.LUT R165, R96.reuse, 0x14, RZ, 0xfc, !PT ;  /* 0x0000001460a57812 */ /* 0x040fe200078efcff */
[----:B------:R-:W-:Y:S01]  /*0b70*/  IMAD.HI.U32 R2, R3, R9, R2 ;  /* 0x0000000903027227 */ /* 0x000fe200078e0002 */
[C---:B------:R-:W-:Y:S02]  /*0b80*/  LOP3.LUT R163, R96.reuse, 0x18, RZ, 0xfc, !PT ;  /* 0x0000001860a37812 */ /* 0x040fe400078efcff */
[C---:B------:R-:W-:Y:S01]  /*0b90*/  LOP3.LUT R164, R96.reuse, 0x16, RZ, 0xfc, !PT ;  /* 0x0000001660a47812 */ /* 0x040fe200078efcff */
[----:B------:R-:W-:Y:S01]  /*0ba0*/  IMAD R7, R43, R12, R11 ;  /* 0x0000000c2b077224 */ /* 0x000fe200078e020b */
[----:B------:R-:W-:Y:S01]  /*0bb0*/  IABS R12, R172 ;  /* 0x000000ac000c7213 */ /* 0x000fe20000000000 */
[----:B------:R-:W-:Y:S01]  /*0bc0*/  IMAD.IADD R3, R13, 0x1, R0 ;  /* 0x000000010d037824 */ /* 0x000fe200078e0200 */
[----:B------:R-:W-:Y:S01]  /*0bd0*/  IABS R13, R171 ;  /* 0x000000ab000d7213 */ /* 0x000fe20000000000 */
[----:B------:R-:W-:Y:S01]  /*0be0*/  IMAD.MOV R5, RZ, RZ, -R5 ;  /* 0x000000ffff057224 */ /* 0x000fe200078e0a05 */
[----:B------:R-:W-:Y:S01]  /*0bf0*/  IABS R23, R163 ;  /* 0x000000a300177213 */ /* 0x000fe20000000000 */
[----:B------:R-:W-:Y:S01]  /*0c00*/  IMAD.MOV R6, RZ, RZ, -R6 ;  /* 0x000000ffff067224 */ /* 0x000fe200078e0a06 */
[C---:B------:R-:W-:Y:S01]  /*0c10*/  LOP3.LUT R166, R96.reuse, 0x12, RZ, 0xfc, !PT ;  /* 0x0000001260a67812 */ /* 0x040fe200078efcff */
[C---:B------:R-:W-:Y:S01]  /*0c20*/  IMAD R5, R43.reuse, R5, R8 ;  /* 0x000000052b057224 */ /* 0x040fe200078e0208 */
[----:B------:R-:W-:Y:S01]  /*0c30*/  IABS R21, R164 ;  /* 0x000000a400157213 */ /* 0x000fe20000000000 */
[----:B------:R-:W-:Y:S01]  /*0c40*/  IMAD R6, R43, R6, R10 ;  /* 0x000000062b067224 */ /* 0x000fe200078e020a */
[----:B------:R-:W-:Y:S01]  /*0c50*/  LOP3.LUT R161, R96, 0x1c, RZ, 0xfc, !PT ;  /* 0x0000001c60a17812 */ /* 0x000fe200078efcff */
[----:B------:R-:W-:Y:S01]  /*0c60*/  IMAD.HI.U32 R0, R4, R12, RZ ;  /* 0x0000000c04007227 */ /* 0x000fe200078e00ff */
[----:B------:R-:W-:-:S02]  /*0c70*/  LOP3.LUT R159, R96, 0x20, RZ, 0xfc, !PT ;  /* 0x00000020609f7812 */ /* 0x000fc400078efcff */
[----:B------:R-:W-:Y:S01]  /*0c80*/  LOP3.LUT R158, R96, 0x22, RZ, 0xfc, !PT ;  /* 0x00000022609e7812 */ /* 0x000fe200078efcff */
[----:B------:R-:W-:Y:S01]  /*0c90*/  IMAD.HI.U32 R8, R4, R13, RZ ;  /* 0x0000000d04087227 */ /* 0x000fe200078e00ff */
[----:B------:R-:W-:Y:S02]  /*0ca0*/  IABS R27, R159 ;  /* 0x0000009f001b7213 */ /* 0x000fe40000000000 */
[----:B------:R-:W-:Y:S01]  /*0cb0*/  LOP3.LUT R162, R96, 0x1a, RZ, 0xfc, !PT ;  /* 0x0000001a60a27812 */ /* 0x000fe200078efcff */
[----:B------:R-:W-:Y:S01]  /*0cc0*/  IMAD.HI.U32 R10, R4, R17, RZ ;  /* 0x00000011040a7227 */ /* 0x000fe200078e00ff */
[----:B------:R-:W-:Y:S02]  /*0cd0*/  IABS R29, R158 ;  /* 0x0000009e001d7213 */ /* 0x000fe40000000000 */
[----:B------:R-:W-:Y:S01]  /*0ce0*/  LOP3.LUT R160, R96, 0x1e, RZ, 0xfc, !PT ;  /* 0x0000001e60a07812 */ /* 0x000fe200078efcff */
[----:B------:R-:W-:Y:S01]  /*0cf0*/  IMAD.HI.U32 R11, R4, R19, RZ ;  /* 0x00000013040b7227 */ /* 0x000fe200078e00ff */
[----:B------:R-:W-:-:S02]  /*0d00*/  LOP3.LUT R157, R96, 0x24, RZ, 0xfc, !PT ;  /* 0x00000024609d7812 */ /* 0x000fc400078efcff */
[----:B------:R-:W-:Y:S01]  /*0d10*/  IABS R25, R160 ;  /* 0x000000a000197213 */ /* 0x000fe20000000000 */
[----:B------:R-:W-:Y:S01]  /*0d20*/  IMAD.MOV R0, RZ, RZ, -R0 ;  /* 0x000000ffff007224 */ /* 0x000fe200078e0a00 */
[C---:B------:R-:W-:Y:S01]  /*0d30*/  LOP3.LUT R154, R96.reuse, 0x2a, RZ, 0xfc, !PT ;  /* 0x0000002a609a7812 */ /* 0x040fe200078efcff */
[----:B------:R-:W-:Y:S01]  /*0d40*/  IMAD.MOV R14, RZ, RZ, -R8 ;  /* 0x000000ffff0e7224 */ /* 0x000fe200078e0a08 */
[C---:B------:R-:W-:Y:S01]  /*0d50*/  LOP3.LUT R155, R96.reuse, 0x28, RZ, 0xfc, !PT ;  /* 0x00000028609b7812 */ /* 0x040fe200078efcff */
[----:B------:R-:W-:Y:S01]  /*0d60*/  IMAD.MOV R18, RZ, RZ, -R10 ;  /* 0x000000ffff127224 */ /* 0x000fe200078e0a0a */
[----:B------:R-:W-:Y:S01]  /*0d70*/  LOP3.LUT R153, R96, 0x2c, RZ, 0xfc, !PT ;  /* 0x0000002c60997812 */ /* 0x000fe200078efcff */
[----:B------:R-:W-:Y:S01]  /*0d80*/  IMAD.MOV R20, RZ, RZ, -R11 ;  /* 0x000000ffff147224 */ /* 0x000fe200078e0a0b */
[----:B------:R-:W-:Y:S01]  /*0d90*/  IABS R33, R154 ;  /* 0x0000009a00217213 */ /* 0x000fe20000000000 */
[----:B------:R-:W-:Y:S01]  /*0da0*/  IMAD.HI.U32 R9, R4, R15, RZ ;  /* 0x0000000f04097227 */ /* 0x000fe200078e00ff */
[----:B------:R-:W-:-:S02]  /*0db0*/  IABS R35, R153 ;  /* 0x0000009900237213 */ /* 0x000fc40000000000 */
[C---:B------:R-:W-:Y:S01]  /*0dc0*/  LOP3.LUT R156, R96.reuse, 0x26, RZ, 0xfc, !PT ;  /* 0x00000026609c7812 */ /* 0x040fe200078efcff */
[C---:B------:R-:W-:Y:S01]  /*0dd0*/  IMAD R8, R43.reuse, R0, R12 ;  /* 0x000000002b087224 */ /* 0x040fe200078e020c */
[C---:B------:R-:W-:Y:S01]  /*0de0*/  LOP3.LUT R152, R96.reuse, 0x2e, RZ, 0xfc, !PT ;  /* 0x0000002e60987812 */ /* 0x040fe200078efcff */
[C---:B------:R-:W-:Y:S01]  /*0df0*/  IMAD R10, R43.reuse, R14, R13 ;  /* 0x0000000e2b0a7224 */ /* 0x040fe200078e020d */
[----:B------:R-:W-:Y:S01]  /*0e00*/  LOP3.LUT R151, R96, 0x30, RZ, 0xfc, !PT ;  /* 0x0000003060977812 */ /* 0x000fe200078efcff */
[C---:B------:R-:W-:Y:S01]  /*0e10*/  IMAD R12, R43.reuse, R18, R17 ;  /* 0x000000122b0c7224 */ /* 0x040fe200078e0211 */
[----:B------:R-:W-:Y:S01]  /*0e20*/  IABS R17, R167 ;  /* 0x000000a700117213 */ /* 0x000fe20000000000 */
[----:B------:R-:W-:Y:S01]  /*0e30*/  IMAD R14, R43, R20, R19 ;  /* 0x000000142b0e7224 */ /* 0x000fe200078e0213 */
[----:B------:R-:W-:Y:S01]  /*0e40*/  IABS R19, R165 ;  /* 0x000000a500137213 */ /* 0x000fe20000000000 */
[----:B------:R-:W-:Y:S01]  /*0e50*/  IMAD.MOV R16, RZ, RZ, -R9 ;  /* 0x000000ffff107224 */ /* 0x000fe200078e0a09 */
[----:B------:R-:W-:Y:S01]  /*0e60*/  IABS R18, R166 ;  /* 0x000000a600127213 */ /* 0x000fe20000000000 */
[----:B------:R-:W-:Y:S01]  /*0e70*/  IMAD.HI.U32 R0, R4, R17, RZ ;  /* 0x0000001104007227 */ /* 0x000fe200078e00ff */
[----:B------:R-:W-:-:S02]  /*0e80*/  LOP3.LUT R149, R96, 0x34, RZ, 0xfc, !PT ;  /* 0x0000003460957812 */ /* 0x000fc400078efcff */
[----:B------:R-:W-:Y:S01]  /*0e90*/  LOP3.LUT R150, R96, 0x32, RZ, 0xfc, !PT ;  /* 0x0000003260967812 */ /* 0x000fe200078efcff */
[C---:B------:R-:W-:Y:S01]  /*0ea0*/  IMAD R11, R43.reuse, R16, R15 ;  /* 0x000000102b0b7224 */ /* 0x040fe200078e020f */
[----:B------:R-:W-:Y:S01]  /*0eb0*/  IABS R39, R149 ;  /* 0x0000009500277213 */ /* 0x000fe20000000000 */
[----:B------:R-:W-:Y:S01]  /*0ec0*/  IMAD.HI.U32 R13, R4, R19, RZ ;  /* 0x00000013040d7227 */ /* 0x000fe200078e00ff */
[----:B------:R-:W-:Y:S02]  /*0ed0*/  IABS R37, R150 ;  /* 0x0000009600257213 */ /* 0x000fe40000000000 */
[----:B------:R-:W-:Y:S01]  /*0ee0*/  LOP3.LUT R147, R96, 0x3e, RZ, 0xfc, !PT ;  /* 0x0000003e60937812 */ /* 0x000fe200078efcff */
[C---:B------:R-:W-:Y:S01]  /*0ef0*/  IMAD.HI.U32 R16, R4.reuse, R23, RZ ;  /* 0x0000001704107227 */ /* 0x040fe200078e00ff */
[C---:B------:R-:W-:Y:S02]  /*0f00*/  ISETP.GT.U32.AND P1, PT, R43.reuse, R6, PT ;  /* 0x000000062b00720c */ /* 0x040fe40003f24070 */
[C---:B------:R-:W-:Y:S01]  /*0f10*/  ISETP.GT.U32.AND P2, PT, R43.reuse, R7, PT ;  /* 0x000000072b00720c */ /* 0x040fe20003f44070 */
[----:B------:R-:W-:Y:S01]  /*0f20*/  IMAD.HI.U32 R15, R4, R21, RZ ;  /* 0x00000015040f7227 */ /* 0x000fe200078e00ff */
[----:B------:R-:W-:-:S02]  /*0f30*/  ISETP.GT.U32.AND P4, PT, R43, R10, PT ;  /* 0x0000000a2b00720c */ /* 0x000fc40003f84070 */
[----:B------:R-:W-:Y:S01]  /*0f40*/  ISETP.GT.U32.AND P5, PT, R43, R11, PT ;  /* 0x0000000b2b00720c */ /* 0x000fe20003fa4070 */
[----:B------:R-:W-:Y:S01]  /*0f50*/  IMAD.MOV R0, RZ, RZ, -R0 ;  /* 0x000000ffff007224 */ /* 0x000fe200078e0a00 */
[C---:B------:R-:W-:Y:S01]  /*0f60*/  LOP3.LUT R148, R96.reuse, 0x36, RZ, 0xfc, !PT ;  /* 0x0000003660947812 */ /* 0x040fe200078efcff */
[----:B------:R-:W-:Y:S01]  /*0f70*/  IMAD.MOV R20, RZ, RZ, -R13 ;  /* 0x000000ffff147224 */ /* 0x000fe200078e0a0d */
[C---:B------:R-:W-:Y:S01]  /*0f80*/  LOP3.LUT R146, R96.reuse, 0x38, RZ, 0xfc, !PT ;  /* 0x0000003860927812 */ /* 0x040fe200078efcff */
[----:B------:R-:W-:Y:S01]  /*0f90*/  IMAD.MOV R24, RZ, RZ, -R16 ;  /* 0x000000ffff187224 */ /* 0x000fe200078e0a10 */
[----:B------:R-:W-:Y:S01]  /*0fa0*/  LOP3.LUT R145, R96, 0x3a, RZ, 0xfc, !PT ;  /* 0x0000003a60917812 */ /* 0x000fe200078efcff */
[----:B------:R-:W-:Y:S01]  /*0fb0*/  IMAD.HI.U32 R9, R4, R18, RZ ;  /* 0x0000001204097227 */ /* 0x000fe200078e00ff */
[----:B------:R-:W-:-:S03]  /*0fc0*/  LOP3.LUT R144, R96, 0x3c, RZ, 0xfc, !PT ;  /* 0x0000003c60907812 */ /* 0x000fc600078efcff */
[----:B------:R-:W-:Y:S02]  /*0fd0*/  IMAD.MOV R22, RZ, RZ, -R15 ;  /* 0x000000ffff167224 */ /* 0x000fe400078e0a0f */
[C---:B------:R-:W-:Y:S02]  /*0fe0*/  IMAD R15, R43.reuse, R0, R17 ;  /* 0x000000002b0f7224 */ /* 0x040fe400078e0211 */
[C---:B------:R-:W-:Y:S02]  /*0ff0*/  IMAD R17, R43.reuse, R20, R19 ;  /* 0x000000142b117224 */ /* 0x040fe400078e0213 */
[----:B------:R-:W-:Y:S01]  /*1000*/  IMAD R19, R43, R24, R23 ;  /* 0x000000182b137224 */ /* 0x000fe200078e0217 */
[----:B------:R-:W-:Y:S01]  /*1010*/  IABS R23, R161 ;  /* 0x000000a100177213 */ /* 0x000fe20000000000 */
[----:B------:R-:W-:Y:S02]  /*1020*/  IMAD.MOV R9, RZ, RZ, -R9 ;  /* 0x000000ffff097224 */ /* 0x000fe400078e0a09 */
[----:B------:R-:W-:-:S04]  /*1030*/  IMAD.HI.U32 R20, R4, R27, RZ ;  /* 0x0000001b04147227 */ /* 0x000fc800078e00ff */
[C---:B------:R-:W-:Y:S02]  /*1040*/  IMAD R16, R43.reuse, R9, R18 ;  /* 0x000000092b107224 */ /* 0x040fe400078e0212 */
[----:B------:R-:W-:Y:S01]  /*1050*/  IMAD R18, R43, R22, R21 ;  /* 0x000000162b127224 */ /* 0x000fe200078e0215 */
[----:B------:R-:W-:Y:S01]  /*1060*/  IABS R22, R162 ;  /* 0x000000a200167213 */ /* 0x000fe20000000000 */
[----:B------:R-:W-:-:S04]  /*1070*/  IMAD.HI.U32 R9, R4, R23, RZ ;  /* 0x0000001704097227 */ /* 0x000fc800078e00ff */
[----:B------:R-:W-:-:S04]  /*1080*/  IMAD.HI.U32 R21, R4, R29, RZ ;  /* 0x0000001d04157227 */ /* 0x000fc800078e00ff */
[----:B------:R-:W-:Y:S02]  /*1090*/  IMAD.MOV R24, RZ, RZ, -R9 ;  /* 0x000000ffff187224 */ /* 0x000fe400078e0a09 */
[----:B------:R-:W-:Y:S02]  /*10a0*/  IMAD.MOV R28, RZ, RZ, -R20 ;  /* 0x000000ffff1c7224 */ /* 0x000fe400078e0a14 */
[----:B------:R-:W-:-:S04]  /*10b0*/  IMAD.HI.U32 R0, R4, R22, RZ ;  /* 0x0000001604007227 */ /* 0x000fc800078e00ff */
[----:B------:R-:W-:Y:S02]  /*10c0*/  IMAD.MOV R32, RZ, RZ, -R21 ;  /* 0x000000ffff207224 */ /* 0x000fe400078e0a15 */
[----:B------:R-:W-:Y:S02]  /*10d0*/  IMAD R21, R43, R24, R23 ;  /* 0x000000182b157224 */ /* 0x000fe400078e0217 */
[----:B------:R-:W-:-:S04]  /*10e0*/  IMAD.HI.U32 R13, R4, R25, RZ ;  /* 0x00000019040d7227 */ /* 0x000fc800078e00ff */
[C---:B------:R-:W-:Y:S01]  /*10f0*/  IMAD R23, R43.reuse, R28, R27 ;  /* 0x0000001c2b177224 */ /* 0x040fe200078e021b */
[----:B------:R-:W-:Y:S01]  /*1100*/  IABS R27, R157 ;  /* 0x0000009d001b7213 */ /* 0x000fe20000000000 */
[----:B------:R-:W-:Y:S01]  /*1110*/  IMAD.MOV R0, RZ, RZ, -R0 ;  /* 0x000000ffff007224 */ /* 0x000fe200078e0a00 */
[----:B------:R-:W-:Y:S01]  /*1120*/  IABS R28, R156 ;  /* 0x0000009c001c7213 */ /* 0x000fe20000000000 */
[----:B------:R-:W-:Y:S02]  /*1130*/  IMAD.MOV R26, RZ, RZ, -R13 ;  /* 0x000000ffff1a7224 */ /* 0x000fe400078e0a0d */
[C---:B------:R-:W-:Y:S01]  /*1140*/  IMAD R24, R43.reuse, R32, R29 ;  /* 0x000000202b187224 */ /* 0x040fe200078e021d */
[----:B------:R-:W-:Y:S01]  /*1150*/  IABS R29, R155 ;  /* 0x0000009b001d7213 */ /* 0x000fe20000000000 */
[----:B------:R-:W-:Y:S02]  /*1160*/  IMAD R20, R43, R0, R22 ;  /* 0x000000002b147224 */ /* 0x000fe400078e0216 */
[----:B------:R-:W-:-:S04]  /*1170*/  IMAD.HI.U32 R0, R4, R27, RZ ;  /* 0x0000001b04007227 */ /* 0x000fc800078e00ff */
[----:B------:R-:W-:Y:S02]  /*1180*/  IMAD R22, R43, R26, R25 ;  /* 0x0000001a2b167224 */ /* 0x000fe400078e0219 */
[----:B------:R-:W-:-:S04]  /*1190*/  IMAD.HI.U32 R25, R4, R33, RZ ;  /* 0x0000002104197227 */ /* 0x000fc800078e00ff */
[----:B------:R-:W-:-:S04]  /*11a0*/  IMAD.HI.U32 R13, R4, R29, RZ ;  /* 0x0000001d040d7227 */ /* 0x000fc800078e00ff */
[----:B------:R-:W-:Y:S02]  /*11b0*/  IMAD.MOV R0, RZ, RZ, -R0 ;  /* 0x000000ffff007224 */ /* 0x000fe400078e0a00 */
[----:B------:R-:W-:-:S04]  /*11c0*/  IMAD.HI.U32 R26, R4, R35, RZ ;  /* 0x00000023041a7227 */ /* 0x000fc800078e00ff */
[----:B------:R-:W-:Y:S02]  /*11d0*/  IMAD.MOV R34, RZ, RZ, -R25 ;  /* 0x000000ffff227224 */ /* 0x000fe400078e0a19 */
[----:B------:R-:W-:Y:S02]  /*11e0*/  IMAD.MOV R32, RZ, RZ, -R13 ;  /* 0x000000ffff207224 */ /* 0x000fe400078e0a0d */
[----:B------:R-:W-:Y:S02]  /*11f0*/  IMAD R25, R43, R0, R27 ;  /* 0x000000002b197224 */ /* 0x000fe400078e021b */
[----:B------:R-:W-:Y:S02]  /*1200*/  IMAD.MOV R36, RZ, RZ, -R26 ;  /* 0x000000ffff247224 */ /* 0x000fe400078e0a1a */
[----:B------:R-:W-:Y:S02]  /*1210*/  IMAD R0, R3, 0x40, R138 ;  /* 0x0000004003007824 */ /* 0x000fe400078e028a */
[----:B------:R-:W-:-:S02]  /*1220*/  IMAD R27, R43, R32, R29 ;  /* 0x000000202b1b7224 */ /* 0x000fc400078e021d */
[----:B------:R-:W-:Y:S01]  /*1230*/  IMAD R29, R43, R36, R35 ;  /* 0x000000242b1d7224 */ /* 0x000fe200078e0223 */
[----:B------:R-:W-:Y:S01]  /*1240*/  IABS R36, R0 ;  /* 0x0000000000247213 */ /* 0x000fe20000000000 */
[----:B------:R-:W-:Y:S01]  /*1250*/  IMAD.HI.U32 R9, R4, R28, RZ ;  /* 0x0000001c04097227 */ /* 0x000fe200078e00ff */
[----:B------:R-:W-:-:S03]  /*1260*/  IABS R35, R151 ;  /* 0x0000009700237213 */ /* 0x000fc60000000000 */
[----:B------:R-:W-:-:S04]  /*1270*/  IMAD.HI.U32 R2, R2, R36, RZ ;  /* 0x0000002402027227 */ /* 0x000fc800078e00ff */
[----:B------:R-:W-:Y:S02]  /*1280*/  IMAD.MOV R9, RZ, RZ, -R9 ;  /* 0x000000ffff097224 */ /* 0x000fe400078e0a09 */
[----:B------:R-:W-:Y:S02]  /*1290*/  IMAD.MOV R2, RZ, RZ, -R2 ;  /* 0x000000ffff027224 */ /* 0x000fe400078e0a02 */
[C---:B------:R-:W-:Y:S02]  /*12a0*/  IMAD R26, R43.reuse, R9, R28 ;  /* 0x000000092b1a7224 */ /* 0x040fe400078e021c */
[----:B------:R-:W-:Y:S01]  /*12b0*/  IMAD R28, R43, R34, R33 ;  /* 0x000000222b1c7224 */ /* 0x000fe200078e0221 */
[----:B------:R-:W-:Y:S01]  /*12c0*/  IABS R33, R152 ;  /* 0x0000009800217213 */ /* 0x000fe20000000000 */
[----:B------:R-:W-:Y:S01]  /*12d0*/  IMAD R2, R41, R2, R36 ;  /* 0x0000000229027224 */ /* 0x000fe200078e0224 */
[----:B------:R-:W-:Y:S01]  /*12e0*/  IABS R36, R148 ;  /* 0x0000009400247213 */ /* 0x000fe20000000000 */
[----:B------:R-:W-:-:S03]  /*12f0*/  IMAD.HI.U32 R9, R4, R35, RZ ;  /* 0x0000002304097227 */ /* 0x000fc600078e00ff */
[----:B------:R-:W-:Y:S01]  /*1300*/  ISETP.GT.U32.AND P0, PT, R41, R2, PT ;  /* 0x000000022900720c */ /* 0x000fe20003f04070 */
[----:B------:R-:W-:-:S04]  /*1310*/  IMAD.HI.U32 R3, R4, R33, RZ ;  /* 0x0000002104037227 */ /* 0x000fc800078e00ff */
[----:B------:R-:W-:-:S04]  /*1320*/  IMAD.HI.U32 R32, R4, R39, RZ ;  /* 0x0000002704207227 */ /* 0x000fc800078e00ff */
[----:B------:R-:W-:Y:S02]  /*1330*/  IMAD.MOV R34, RZ, RZ, -R3 ;  /* 0x000000ffff227224 */ /* 0x000fe400078e0a03 */
[----:B------:R-:W-:Y:S02]  /*1340*/  IMAD.MOV R38, RZ, RZ, -R9 ;  /* 0x000000ffff267224 */ /* 0x000fe400078e0a09 */
[----:B------:R-:W-:Y:S02]  /*1350*/  IMAD.MOV R42, RZ, RZ, -R32 ;  /* 0x000000ffff2a7224 */ /* 0x000fe400078e0a20 */
[C---:B------:R-:W-:Y:S02]  /*1360*/  IMAD R32, R43.reuse, R34, R33 ;  /* 0x000000222b207224 */ /* 0x040fe400078e0221 */
[C---:B------:R-:W-:Y:S01]  /*1370*/  IMAD R33, R43.reuse, R38, R35 ;  /* 0x000000262b217224 */ /* 0x040fe200078e0223 */
[----:B------:R-:W-:Y:S01]  /*1380*/  IABS R38, R146 ;  /* 0x0000009200267213 */ /* 0x000fe20000000000 */
[----:B------:R-:W-:Y:S01]  /*1390*/  IMAD R35, R43, R42, R39 ;  /* 0x0000002a2b237224 */ /* 0x000fe200078e0227 */
[----:B------:R-:W-:Y:S01]  /*13a0*/  IABS R39, R147 ;  /* 0x0000009300277213 */ /* 0x000fe20000000000 */
[----:B------:R-:W-:Y:S01]  /*13b0*/  IMAD.HI.U32 R13, R4, R37, RZ ;  /* 0x00000025040d7227 */ /* 0x000fe200078e00ff */
[----:B------:R-:W-:-:S03]  /*13c0*/  IABS R42, R144 ;  /* 0x00000090002a7213 */ /* 0x000fc60000000000 */
[----:B------:R-:W-:Y:S01]  /*13d0*/  @!P0 IMAD.IADD R2, R2, 0x1, -R41 ;  /* 0x0000000102028824 */ /* 0x000fe200078e0a29 */
[----:B------:R-:W-:Y:S01]  /*13e0*/  ISETP.GT.U32.AND P0, PT, R43, R5, PT ;  /* 0x000000052b00720c */ /* 0x000fe20003f04070 */
[----:B------:R-:W-:Y:S02]  /*13f0*/  IMAD.MOV R40, RZ, RZ, -R13 ;  /* 0x000000ffff287224 */ /* 0x000fe400078e0a0d */
[----:B------:R-:W-:Y:S01]  /*1400*/  IMAD.HI.U32 R13, R4, R39, RZ ;  /* 0x00000027040d7227 */ /* 0x000fe200078e00ff */
[----:B------:R-:W-:-:S03]  /*1410*/  ISETP.GT.U32.AND P3, PT, R41, R2, PT ;  /* 0x000000022900720c */ /* 0x000fc60003f64070 */
[----:B------:R-:W-:Y:S02]  /*1420*/  IMAD.MOV R44, RZ, RZ, -R13 ;  /* 0x000000ffff2c7224 */ /* 0x000fe400078e0a0d */
[----:B------:R-:W-:Y:S01]  /*1430*/  @!P1 IMAD.IADD R6, R6, 0x1, -R43 ;  /* 0x0000000106069824 */ /* 0x000fe200078e0a2b */
[C---:B------:R-:W-:Y:S01]  /*1440*/  ISETP.GT.U32.AND P1, PT, R43.reuse, R15, PT ;  /* 0x0000000f2b00720c */ /* 0x040fe20003f24070 */
[----:B------:R-:W-:Y:S02]  /*1450*/  IMAD R39, R43, R44, R39 ;  /* 0x0000002c2b277224 */ /* 0x000fe400078e0227 */
[--C-:B------:R-:W-:Y:S01]  /*1460*/  @!P0 IMAD.IADD R5, R5, 0x1, -R43.reuse ;  /* 0x0000000105058824 */ /* 0x100fe200078e0a2b */
[----:B------:R-:W-:Y:S01]  /*1470*/  ISETP.GT.U32.AND P0, PT, R43, R14, PT ;  /* 0x0000000e2b00720c */ /* 0x000fe20003f04070 */
[----:B------:R-:W-:Y:S01]  /*1480*/  @!P2 IMAD.IADD R7, R7, 0x1, -R43 ;  /* 0x000000010707a824 */ /* 0x000fe200078e0a2b */
[C---:B------:R-:W-:Y:S01]  /*1490*/  ISETP.GT.U32.AND P6, PT, R43.reuse, R39, PT ;  /* 0x000000272b00720c */ /* 0x040fe20003fc4070 */
[----:B------:R-:W-:Y:S01]  /*14a0*/  @!P3 IMAD.IADD R2, R2, 0x1, -R41 ;  /* 0x000000010202b824 */ /* 0x000fe200078e0a29 */
[C---:B------:R-:W-:Y:S01]  /*14b0*/  ISETP.GT.U32.AND P3, PT, R43.reuse, R8, PT ;  /* 0x000000082b00720c */ /* 0x040fe20003f64070 */
[--C-:B------:R-:W-:Y:S01]  /*14c0*/  @!P4 IMAD.IADD R10, R10, 0x1, -R43.reuse ;  /* 0x000000010a0ac824 */ /* 0x100fe200078e0a2b */
[----:B------:R-:W-:Y:S01]  /*14d0*/  ISETP.GT.U32.AND P2, PT, R43, R5, PT ;  /* 0x000000052b00720c */ /* 0x000fe20003f44070 */
[--C-:B------:R-:W-:Y:S01]  /*14e0*/  @!P5 IMAD.IADD R11, R11, 0x1, -R43.reuse ;  /* 0x000000010b0bd824 */ /* 0x100fe200078e0a2b */
[----:B------:R-:W-:Y:S01]  /*14f0*/  ISETP.GT.U32.AND P4, PT, R43, R6, PT ;  /* 0x000000062b00720c */ /* 0x000fe20003f84070 */
[----:B------:R-:W-:Y:S01]  /*1500*/  @!P1 IMAD.IADD R15, R15, 0x1, -R43 ;  /* 0x000000010f0f9824 */ /* 0x000fe200078e0a2b */
[C---:B------:R-:W-:Y:S01]  /*1510*/  ISETP.GT.U32.AND P1, PT, R43.reuse, R10, PT ;  /* 0x0000000a2b00720c */ /* 0x040fe20003f24070 */
[C---:B------:R-:W-:Y:S01]  /*1520*/  IMAD R34, R43.reuse, R40, R37 ;  /* 0x000000282b227224 */ /* 0x040fe200078e0225 */
[----:B------:R-:W-:Y:S01]  /*1530*/  IABS R40, R145 ;  /* 0x0000009100287213 */ /* 0x000fe20000000000 */
[--C-:B------:R-:W-:Y:S01]  /*1540*/  @!P0 IMAD.IADD R14, R14, 0x1, -R43.reuse ;  /* 0x000000010e0e8824 */ /* 0x100fe200078e0a2b */
[----:B------:R-:W-:Y:S01]  /*1550*/  ISETP.GT.U32.AND P5, PT, R43, R15, PT ;  /* 0x0000000f2b00720c */ /* 0x000fe20003fa4070 */
[--C-:B------:R-:W-:Y:S01]  /*1560*/  @!P6 IMAD.IADD R39, R39, 0x1, -R43.reuse ;  /* 0x000000012727e824 */ /* 0x100fe200078e0a2b */
[----:B------:R-:W-:Y:S01]  /*1570*/  ISETP.GT.U32.AND P6, PT, R43, R12, PT ;  /* 0x0000000c2b00720c */ /* 0x000fe20003fc4070 */
[----:B------:R-:W-:-:S02]  /*1580*/  @!P3 IMAD.IADD R8, R8, 0x1, -R43 ;  /* 0x000000010808b824 */ /* 0x000fc400078e0a2b */
[--C-:B------:R-:W-:Y:S01]  /*1590*/  @!P2 IMAD.IADD R5, R5, 0x1, -R43.reuse ;  /* 0x000000010505a824 */ /* 0x100fe200078e0a2b */
[C---:B------:R-:W-:Y:S01]  /*15a0*/  ISETP.GT.U32.AND P3, PT, R43.reuse, R39, PT ;  /* 0x000000272b00720c */ /* 0x040fe20003f64070 */
[--C-:B------:R-:W-:Y:S01]  /*15b0*/  @!P4 IMAD.IADD R6, R6, 0x1, -R43.reuse ;  /* 0x000000010606c824 */ /* 0x100fe200078e0a2b */
[C---:B------:R-:W-:Y:S01]  /*15c0*/  ISETP.GT.U32.AND P0, PT, R43.reuse, R8, PT ;  /* 0x000000082b00720c */ /* 0x040fe20003f04070 */
[--C-:B------:R-:W-:Y:S01]  /*15d0*/  @!P1 IMAD.IADD R10, R10, 0x1, -R43.reuse ;  /* 0x000000010a0a9824 */ /* 0x100fe200078e0a2b */
[C---:B------:R-:W-:Y:S01]  /*15e0*/  ISETP.GT.U32.AND P2, PT, R43.reuse, R11, PT ;  /* 0x0000000b2b00720c */ /* 0x040fe20003f44070 */
[----:B------:R-:W-:Y:S01]  /*15f0*/  IMAD.HI.U32 R3, R4, R36, RZ ;  /* 0x0000002404037227 */ /* 0x000fe200078e00ff */
[C---:B------:R-:W-:Y:S02]  /*1600*/  ISETP.GT.U32.AND P1, PT, R43.reuse, R18, PT ;  /* 0x000000122b00720c */ /* 0x040fe40003f24070 */
[C---:B------:R-:W-:Y:S01]  /*1610*/  ISETP.GT.U32.AND P4, PT, R43.reuse, R14, PT ;  /* 0x0000000e2b00720c */ /* 0x040fe20003f84070 */
[--C-:B------:R-:W-:Y:S01]  /*1620*/  @!P6 IMAD.IADD R12, R12, 0x1, -R43.reuse ;  /* 0x000000010c0ce824 */ /* 0x100fe200078e0a2b */
[----:B------:R-:W-:Y:S01]  /*1630*/  ISETP.GT.U32.AND P6, PT, R43, R7, PT ;  /* 0x000000072b00720c */ /* 0x000fe20003fc4070 */
[--C-:B------:R-:W-:Y:S01]  /*1640*/  @!P5 IMAD.IADD R15, R15, 0x1, -R43.reuse ;  /* 0x000000010f0fd824 */ /* 0x100fe200078e0a2b */
[----:B------:R-:W-:Y:S01]  /*1650*/  ISETP.GT.U32.AND P5, PT, R43, R22, PT ;  /* 0x000000162b00720c */ /* 0x000fe20003fa4070 */
[--C-:B------:R-:W-:Y:S01]  /*1660*/  @!P3 IMAD.IADD R39, R39, 0x1, -R43.reuse ;  /* 0x000000012727b824 */ /* 0x100fe200078e0a2b */
[C---:B------:R-:W-:Y:S01]  /*1670*/  ISETP.GT.U32.AND P3, PT, R43.reuse, R12, PT ;  /* 0x0000000c2b00720c */ /* 0x040fe20003f64070 */
[--C-:B------:R-:W-:Y:S01]  /*1680*/  @!P0 IMAD.IADD R8, R8, 0x1, -R43.reuse ;  /* 0x0000000108088824 */ /* 0x100fe200078e0a2b */
[----:B------:R-:W-:Y:S01]  /*1690*/  ISETP.GT.U32.AND P0, PT, R43, R17, PT ;  /* 0x000000112b00720c */ /* 0x000fe20003f04070 */
[--C-:B------:R-:W-:Y:S01]  /*16a0*/  @!P2 IMAD.IADD R11, R11, 0x1, -R43.reuse ;  /* 0x000000010b0ba824 */ /* 0x100fe200078e0a2b */
[C---:B------:R-:W-:Y:S01]  /*16b0*/  ISETP.GT.U32.AND P2, PT, R43.reuse, R19, PT ;  /* 0x000000132b00720c */ /* 0x040fe20003f44070 */
[--C-:B------:R-:W-:Y:S01]  /*16c0*/  @!P1 IMAD.IADD R18, R18, 0x1, -R43.reuse ;  /* 0x0000000112129824 */ /* 0x100fe200078e0a2b */
[C---:B------:R-:W-:Y:S01]  /*16d0*/  ISETP.GT.U32.AND P1, PT, R43.reuse, R25, PT ;  /* 0x000000192b00720c */ /* 0x040fe20003f24070 */
[--C-:B------:R-:W-:Y:S01]  /*16e0*/  @!P4 IMAD.IADD R14, R14, 0x1, -R43.reuse ;  /* 0x000000010e0ec824 */ /* 0x100fe200078e0a2b */
[----:B------:R-:W-:Y:S01]  /*16f0*/  ISETP.GT.U32.AND P4, PT, R43, R21, PT ;  /* 0x000000152b00720c */ /* 0x000fe20003f84070 */
[--C-:B------:R-:W-:Y:S01]  /*1700*/  @!P6 IMAD.IADD R7, R7, 0x1, -R43.reuse ;  /* 0x000000010707e824 */ /* 0x100fe200078e0a2b */
[----:B------:R-:W-:Y:S01]  /*1710*/  ISETP.GT.U32.AND P6, PT, R43, R16, PT ;  /* 0x000000102b00720c */ /* 0x000fe20003fc4070 */
[----:B------:R-:W-:-:S02]  /*1720*/  @!P5 IMAD.IADD R22, R22, 0x1, -R43 ;  /* 0x000000011616d824 */ /* 0x000fc400078e0a2b */
[--C-:B------:R-:W-:Y:S01]  /*1730*/  @!P3 IMAD.IADD R12, R12, 0x1, -R43.reuse ;  /* 0x000000010c0cb824 */ /* 0x100fe200078e0a2b */
[----:B------:R-:W-:Y:S01]  /*1740*/  ISETP.GT.U32.AND P3, PT, R43, R20, PT ;  /* 0x000000142b00720c */ /* 0x000fe20003f64070 */
[--C-:B------:R-:W-:Y:S01]  /*1750*/  @!P0 IMAD.IADD R17, R17, 0x1, -R43.reuse ;  /* 0x0000000111118824 */ /* 0x100fe200078e0a2b */
[----:B------:R-:W-:Y:S01]  /*1760*/  ISETP.GT.U32.AND P0, PT, R43, R24, PT ;  /* 0x000000182b00720c */ /* 0x000fe20003f04070 */
[--C-:B------:R-:W-:Y:S01]  /*1770*/  @!P2 IMAD.IADD R19, R19, 0x1, -R43.reuse ;  /* 0x000000011313a824 */ /* 0x100fe200078e0a2b */
[----:B------:R-:W-:Y:S01]  /*1780*/  ISETP.GT.U32.AND P2, PT, R43, R26, PT ;  /* 0x0000001a2b00720c */ /* 0x000fe20003f44070 */
[--C-:B------:R-:W-:Y:S02]  /*1790*/  @!P1 IMAD.IADD R25, R25, 0x1, -R43.reuse ;  /* 0x0000000119199824 */ /* 0x100fe400078e0a2b */
[--C-:B------:R-:W-:Y:S01]  /*17a0*/  @!P4 IMAD.IADD R21, R21, 0x1, -R43.reuse ;  /* 0x000000011515c824 */ /* 0x100fe200078e0a2b */
[C---:B------:R-:W-:Y:S01]  /*17b0*/  ISETP.GT.U32.AND P1, PT, R43.reuse, R19, PT ;  /* 0x000000132b00720c */ /* 0x040fe20003f24070 */
[----:B------:R-:W-:Y:S01]  /*17c0*/  @!P6 IMAD.IADD R16, R16, 0x1, -R43 ;  /* 0x000000011010e824 */ /* 0x000fe200078e0a2b */
[C---:B------:R-:W-:Y:S01]  /*17d0*/  ISETP.GT.U32.AND P6, PT, R43.reuse, R23, PT ;  /* 0x000000172b00720c */ /* 0x040fe20003fc4070 */
[----:B------:R-:W-:Y:S01]  /*17e0*/  IMAD.MOV R37, RZ, RZ, -R3 ;  /* 0x000000ffff257224 */ /* 0x000fe200078e0a03 */
[C---:B------:R-:W-:Y:S01]  /*17f0*/  ISETP.GT.U32.AND P4, PT, R43.reuse, R28, PT ;  /* 0x0000001c2b00720c */ /* 0x040fe20003f84070 */
[--C-:B------:R-:W-:Y:S01]  /*1800*/  @!P3 IMAD.IADD R20, R20, 0x1, -R43.reuse ;  /* 0x000000011414b824 */ /* 0x100fe200078e0a2b */
[C---:B------:R-:W-:Y:S01]  /*1810*/  ISETP.GT.U32.AND P3, PT, R43.reuse, R27, PT ;  /* 0x0000001b2b00720c */ /* 0x040fe20003f64070 */
[--C-:B------:R-:W-:Y:S01]  /*1820*/  @!P0 IMAD.IADD R24, R24, 0x1, -R43.reuse ;  /* 0x0000000118188824 */ /* 0x100fe200078e0a2b */
[C---:B------:R-:W-:Y:S01]  /*1830*/  ISETP.GT.U32.AND P5, PT, R43.reuse, R16, PT ;  /* 0x000000102b00720c */ /* 0x040fe20003fa4070 */
[----:B------:R-:W-:Y:S01]  /*1840*/  @!P2 IMAD.IADD R26, R26, 0x1, -R43 ;  /* 0x000000011a1aa824 */ /* 0x000fe200078e0a2b */
[C---:B------:R-:W-:Y:S01]  /*1850*/  ISETP.GT.U32.AND P0, PT, R43.reuse, R18, PT ;  /* 0x000000122b00720c */ /* 0x040fe20003f04070 */
[----:B------:R-:W-:Y:S01]  /*1860*/  IMAD.HI.U32 R9, R4, R38, RZ ;  /* 0x0000002604097227 */ /* 0x000fe200078e00ff */
[----:B------:R-:W-:-:S03]  /*1870*/  ISETP.GT.U32.AND P2, PT, R43, R20, PT ;  /* 0x000000142b00720c */ /* 0x000fc60003f44070 */
[--C-:B------:R-:W-:Y:S01]  /*1880*/  @!P6 IMAD.IADD R23, R23, 0x1, -R43.reuse ;  /* 0x000000011717e824 */ /* 0x100fe200078e0a2b */
[----:B------:R-:W-:Y:S01]  /*1890*/  ISETP.GT.U32.AND P6, PT, R43, R17, PT ;  /* 0x000000112b00720c */ /* 0x000fe20003fc4070 */
[--C-:B------:R-:W-:Y:S01]  /*18a0*/  @!P1 IMAD.IADD R19, R19, 0x1, -R43.reuse ;  /* 0x0000000113139824 */ /* 0x100fe200078e0a2b */
[----:B------:R-:W-:Y:S01]  /*18b0*/  ISETP.GT.U32.AND P1, PT, R43, R25, PT ;  /* 0x000000192b00720c */ /* 0x000fe20003f24070 */
[--C-:B------:R-:W-:Y:S01]  /*18c0*/  @!P3 IMAD.IADD R27, R27, 0x1, -R43.reuse ;  /* 0x000000011b1bb824 */ /* 0x100fe200078e0a2b */
[C---:B------:R-:W-:Y:S01]  /*18d0*/  ISETP.GT.U32.AND P3, PT, R43.reuse, R21, PT ;  /* 0x000000152b00720c */ /* 0x040fe20003f64070 */
[--C-:B------:R-:W-:Y:S01]  /*18e0*/  @!P5 IMAD.IADD R16, R16, 0x1, -R43.reuse ;  /* 0x000000011010d824 */ /* 0x100fe200078e0a2b */
[C---:B------:R-:W-:Y:S01]  /*18f0*/  ISETP.GT.U32.AND P5, PT, R43.reuse, R23, PT ;  /* 0x000000172b00720c */ /* 0x040fe20003fa4070 */
[--C-:B------:R-:W-:Y:S01]  /*1900*/  @!P4 IMAD.IADD R28, R28, 0x1, -R43.reuse ;  /* 0x000000011c1cc824 */ /* 0x100fe200078e0a2b */
[C---:B------:R-:W-:Y:S01]  /*1910*/  ISETP.GT.U32.AND P4, PT, R43.reuse, R22, PT ;  /* 0x000000162b00720c */ /* 0x040fe20003f84070 */
[--C-:B------:R-:W-:Y:S01]  /*1920*/  @!P0 IMAD.IADD R18, R18, 0x1, -R43.reuse ;  /* 0x0000000112128824 */ /* 0x100fe200078e0a2b */
[C---:B------:R-:W-:Y:S01]  /*1930*/  ISETP.GT.U32.AND P0, PT, R43.reuse, R24, PT ;  /* 0x000000182b00720c */ /* 0x040fe20003f04070 */
[----:B------:R-:W-:Y:S01]  /*1940*/  @!P2 IMAD.IADD R20, R20, 0x1, -R43 ;  /* 0x000000011414a824 */ /* 0x000fe200078e0a2b */
[----:B------:R-:W-:Y:S01]  /*1950*/  ISETP.GT.U32.AND P2, PT, R43, R26, PT ;  /* 0x0000001a2b00720c */ /* 0x000fe20003f44070 */
[----:B------:R-:W-:-:S04]  /*1960*/  IMAD.HI.U32 R13, R4, R40, RZ ;  /* 0x00000028040d7227 */ /* 0x000fc800078e00ff */
[--C-:B------:R-:W-:Y:S01]  /*1970*/  @!P3 IMAD.IADD R21, R21, 0x1, -R43.reuse ;  /* 0x000000011515b824 */ /* 0x100fe200078e0a2b */
[----:B------:R-:W-:Y:S01]  /*1980*/  ISETP.GT.U32.AND P3, PT, R43, R27, PT ;  /* 0x0000001b2b00720c */ /* 0x000fe20003f64070 */
[--C-:B------:R-:W-:Y:S01]  /*1990*/  @!P5 IMAD.IADD R23, R23, 0x1, -R43.reuse ;  /* 0x000000011717d824 */ /* 0x100fe200078e0a2b */
[----:B------:R-:W-:Y:S01]  /*19a0*/  ISETP.GT.U32.AND P5, PT, R43, R32, PT ;  /* 0x000000202b00720c */ /* 0x000fe20003fa4070 */
[----:B------:R-:W-:Y:S01]  /*19b0*/  @!P1 IMAD.IADD R25, R25, 0x1, -R43 ;  /* 0x0000000119199824 */ /* 0x000fe200078e0a2b */
[----:B------:R-:W-:Y:S01]  /*19c0*/  ISETP.GT.U32.AND P1, PT, R43, R34, PT ;  /* 0x000000222b00720c */ /* 0x000fe20003f24070 */
[----:B------:R-:W-:-:S04]  /*19d0*/  IMAD.HI.U32 R3, R4, R42, RZ ;  /* 0x0000002a04037227 */ /* 0x000fc800078e00ff */
[----:B------:R-:W-:Y:S02]  /*19e0*/  IMAD R4, R43, R37, R36 ;  /* 0x000000252b047224 */ /* 0x000fe400078e0224 */
        /* <DEDUP_REMOVED lines=10> */
[C---:B------:R-:W-:Y:S01]  /*1a90*/  ISETP.GT.U32.AND P2, PT, R43.reuse, R35, PT ;  /* 0x000000232b00720c */ /* 0x040fe20003f44070 */
[----:B------:R-:W-:Y:S01]  /*1aa0*/  @!P1 IMAD.IADD R34, R34, 0x1, -R43 ;  /* 0x0000000122229824 */ /* 0x000fe200078e0a2b */
[C---:B------:R-:W-:Y:S01]  /*1ab0*/  ISETP.GT.U32.AND P1, PT, R43.reuse, R32, PT ;  /* 0x000000202b00720c */ /* 0x040fe20003f24070 */
[----:B------:R-:W-:Y:S02]  /*1ac0*/  IMAD.MOV R9, RZ, RZ, -R9 ;  /* 0x000000ffff097224 */ /* 0x000fe400078e0a09 */
[----:B------:R-:W-:Y:S02]  /*1ad0*/  IMAD.MOV R13, RZ, RZ, -R13 ;  /* 0x000000ffff0d7224 */ /* 0x000fe400078e0a0d */
[----:B------:R-:W-:Y:S02]  /*1ae0*/  IMAD.MOV R3, RZ, RZ, -R3 ;  /* 0x000000ffff037224 */ /* 0x000fe400078e0a03 */
[----:B------:R-:W-:-:S02]  /*1af0*/  IMAD R36, R43, R9, R38 ;  /* 0x000000092b247224 */ /* 0x000fc400078e0226 */
[C---:B------:R-:W-:Y:S01]  /*1b00*/  IMAD R37, R43.reuse, R13, R40 ;  /* 0x0000000d2b257224 */ /* 0x040fe200078e0228 */
[----:B------:R-:W0:Y:S01]  /*1b10*/  LDS R9, [UR9] ;  /* 0x00000009ff097984 */ /* 0x000e220008000800 */
[C---:B------:R-:W-:Y:S02]  /*1b20*/  IMAD R38, R43.reuse, R3, R42 ;  /* 0x000000032b267224 */ /* 0x040fe400078e022a */
        /* <DEDUP_REMOVED lines=12> */
[----:B------:R-:W-:Y:S01]  /*1bf0*/  IMAD.MOV.U32 R56, RZ, RZ, R2 ;  /* 0x000000ffff387224 */ /* 0x000fe200078e0002 */
[----:B------:R-:W-:Y:S01]  /*1c00*/  ISETP.GT.U32.AND P0, PT, R43, R29, PT ;  /* 0x0000001d2b00720c */ /* 0x000fe20003f04070 */
[--C-:B------:R-:W-:Y:S01]  /*1c10*/  @!P6 IMAD.IADD R36, R36, 0x1, -R43.reuse ;  /* 0x000000012424e824 */ /* 0x100fe200078e0a2b */
[----:B------:R-:W-:Y:S01]  /*1c20*/  ISETP.NE.AND P6, PT, R30, RZ, PT ;  /* 0x000000ff1e00720c */ /* 0x000fe20003fc5270 */
[--C-:B------:R-:W-:Y:S01]  /*1c30*/  @!P4 IMAD.IADD R37, R37, 0x1, -R43.reuse ;  /* 0x000000012525c824 */ /* 0x100fe200078e0a2b */
[----:B------:R-:W-:Y:S01]  /*1c40*/  ISETP.GE.AND P4, PT, R0, RZ, PT ;  /* 0x000000ff0000720c */ /* 0x000fe20003f86270 */
[--C-:B------:R-:W-:Y:S01]  /*1c50*/  @!P5 IMAD.IADD R38, R38, 0x1, -R43.reuse ;  /* 0x000000012626d824 */ /* 0x100fe200078e0a2b */
[----:B------:R-:W-:Y:S01]  /*1c60*/  LOP3.LUT R2, RZ, R31, RZ, 0x33, !PT ;  /* 0x0000001fff027212 */ /* 0x000fe200078e33ff */
[--C-:B------:R-:W-:Y:S01]  /*1c70*/  @!P3 IMAD.IADD R34, R34, 0x1, -R43.reuse ;  /* 0x000000012222b824 */ /* 0x100fe200078e0a2b */
[----:B------:R-:W-:Y:S01]  /*1c80*/  ISETP.GT.U32.AND P3, PT, R43, R37, PT ;  /* 0x000000252b00720c */ /* 0x000fe20003f64070 */
[--C-:B------:R-:W-:Y:S01]  /*1c90*/  @!P2 IMAD.IADD R33, R33, 0x1, -R43.reuse ;  /* 0x000000012121a824 */ /* 0x100fe200078e0a2b */
[C---:B------:R-:W-:Y:S01]  /*1ca0*/  ISETP.GT.U32.AND P2, PT, R43.reuse, R36, PT ;  /* 0x000000242b00720c */ /* 0x040fe20003f44070 */
[----:B------:R-:W-:Y:S01]  /*1cb0*/  @!P1 IMAD.IADD R4, R4, 0x1, -R43 ;  /* 0x0000000104049824 */ /* 0x000fe200078e0a2b */
[----:B------:R-:W-:Y:S01]  /*1cc0*/  ISETP.GT.U32.AND P5, PT, R43, R38, PT ;  /* 0x000000262b00720c */ /* 0x000fe20003fa4070 */
[----:B------:R-:W-:Y:S01]  /*1cd0*/  IMAD.SHL.U32 R3, R100, 0x200000, RZ ;  /* 0x0020000064037824 */ /* 0x000fe200078e00ff */
[----:B------:R-:W-:Y:S01]  /*1ce0*/  ISETP.GE.AND P1, PT, R96, RZ, PT ;  /* 0x000000ff6000720c */ /* 0x000fe20003f26270 */
[----:B------:R-:W-:-:S02]  /*1cf0*/  IMAD.MOV.U32 R45, RZ, RZ, R26 ;  /* 0x000000ffff2d7224 */ /* 0x000fc400078e001a */
[----:B------:R-:W-:Y:S01]  /*1d00*/  @!P4 IMAD.MOV R56, RZ, RZ, -R56 ;  /* 0x000000ffff38c224 */ /* 0x000fe200078e0a38 */
[----:B------:R-:W-:Y:S01]  /*1d10*/  ISETP.GE.AND P4, PT, R94, RZ, PT ;  /* 0x000000ff5e00720c */ /* 0x000fe20003f86270 */
[----:B------:R-:W-:Y:S01]  /*1d20*/  IMAD.MOV.U32 R47, RZ, RZ, R27 ;  /* 0x000000ffff2f7224 */ /* 0x000fe200078e001b */
[----:B------:R-:W-:Y:S01]  /*1d30*/  LOP3.LUT R3, R3, 0x600000, RZ, 0xc0, !PT ;  /* 0x0060000003037812 */ /* 0x000fe200078ec0ff */
[--C-:B------:R-:W-:Y:S01]  /*1d40*/  @!P3 IMAD.IADD R37, R37, 0x1, -R43.reuse ;  /* 0x000000012525b824 */ /* 0x100fe200078e0a2b */
[----:B------:R-:W-:Y:S01]  /*1d50*/  ISETP.GE.AND P3, PT, R171, RZ, PT ;  /* 0x000000ffab00720c */ /* 0x000fe20003f66270 */
[--C-:B------:R-:W-:Y:S01]  /*1d60*/  @!P2 IMAD.IADD R36, R36, 0x1, -R43.reuse ;  /* 0x000000012424a824 */ /* 0x100fe200078e0a2b */
[----:B------:R-:W-:Y:S01]  /*1d70*/  ISETP.GE.AND P2, PT, R95, RZ, PT ;  /* 0x000000ff5f00720c */ /* 0x000fe20003f46270 */
[----:B------:R-:W-:Y:S01]  /*1d80*/  @!P5 IMAD.IADD R38, R38, 0x1, -R43 ;  /* 0x000000012626d824 */ /* 0x000fe200078e0a2b */
[----:B------:R-:W-:Y:S01]  /*1d90*/  ISETP.GE.AND P5, PT, R172, RZ, PT ;  /* 0x000000ffac00720c */ /* 0x000fe20003fa6270 */
[----:B------:R-:W-:Y:S01]  /*1da0*/  @!P1 IMAD.MOV R5, RZ, RZ, -R5 ;  /* 0x000000ffff059224 */ /* 0x000fe200078e0a05 */
[----:B------:R-:W-:Y:S01]  /*1db0*/  ISETP.GE.AND P1, PT, R170, RZ, PT ;  /* 0x000000ffaa00720c */ /* 0x000fe20003f26270 */
[----:B------:R-:W-:Y:S01]  /*1dc0*/  @!P0 IMAD.IADD R29, R29, 0x1, -R43 ;  /* 0x000000011d1d8824 */ /* 0x000fe200078e0a2b */
[----:B------:R-:W-:Y:S01]  /*1dd0*/  R2UR UR10, R3 ;  /* 0x00000000030a72ca */ /* 0x000fe200000e0000 */
[----:B------:R-:W-:Y:S01]  /*1de0*/  @!P4 IMAD.MOV R7, RZ, RZ, -R7 ;  /* 0x000000ffff07c224 */ /* 0x000fe200078e0a07 */
[----:B------:R-:W-:Y:S01]  /*1df0*/  ISETP.GE.AND P4, PT, R168, RZ, PT ;  /* 0x000000ffa800720c */ /* 0x000fe20003f86270 */
[----:B------:R-:W-:Y:S01]  /*1e00*/  IMAD.MOV.U32 R3, RZ, RZ, R17 ;  /* 0x000000ffff037224 */ /* 0x000fe200078e0011 */
[----:B------:R-:W-:Y:S01]  /*1e10*/  ISETP.GT.U32.AND P0, PT, R43, R35, PT ;  /* 0x000000232b00720c */ /* 0x000fe20003f04070 */
[----:B------:R-:W-:Y:S01]  /*1e20*/  @!P3 IMAD.MOV R10, RZ, RZ, -R10 ;  /* 0x000000ffff0ab224 */ /* 0x000fe200078e0a0a */
[----:B------:R-:W-:Y:S01]  /*1e30*/  ISETP.GE.AND P3, PT, R166, RZ, PT ;  /* 0x000000ffa600720c */ /* 0x000fe20003f66270 */
[----:B------:R-:W-:Y:S01]  /*1e40*/  @!P2 IMAD.MOV R6, RZ, RZ, -R6 ;  /* 0x000000ffff06a224 */ /* 0x000fe200078e0a06 */
[----:B------:R-:W-:Y:S01]  /*1e50*/  ISETP.GE.AND P2, PT, R169, RZ, PT ;  /* 0x000000ffa900720c */ /* 0x000fe20003f46270 */
[----:B------:R-:W-:Y:S01]  /*1e60*/  @!P5 IMAD.MOV R8, RZ, RZ, -R8 ;  /* 0x000000ffff08d224 */ /* 0x000fe200078e0a08 */
[----:B------:R-:W-:Y:S01]  /*1e70*/  ISETP.GE.AND P5, PT, R167, RZ, PT ;  /* 0x000000ffa700720c */ /* 0x000fe20003fa6270 */
[----:B------:R-:W-:Y:S01]  /*1e80*/  @!P1 IMAD.MOV R11, RZ, RZ, -R11 ;  /* 0x000000ffff0b9224 */ /* 0x000fe200078e0a0b */
[----:B------:R-:W-:Y:S01]  /*1e90*/  ISETP.GE.AND P1, PT, R165, RZ, PT ;  /* 0x000000ffa500720c */ /* 0x000fe20003f26270 */
[----:B-----5:R-:W-:Y:S01]  /*1ea0*/  IMAD R13, R139, R134, RZ ;  /* 0x000000868b0d7224 */ /* 0x020fe200078e02ff */
[----:B0-----:R-:W-:Y:S01]  /*1eb0*/  R2UR UR8, R9 ;  /* 0x00000000090872ca */ /* 0x001fe200000e0000 */
[----:B------:R-:W-:Y:S01]  /*1ec0*/  @!P4 IMAD.MOV R14, RZ, RZ, -R14 ;  /* 0x000000ffff0ec224 */ /* 0x000fe200078e0a0e */
[----:B------:R-:W-:Y:S01]  /*1ed0*/  ISETP.GE.AND P4, PT, R163, RZ, PT ;  /* 0x000000ffa300720c */ /* 0x000fe20003f86270 */
[----:B------:R-:W-:Y:S01]  /*1ee0*/  IMAD.MOV.U32 R49, RZ, RZ, R28 ;  /* 0x000000ffff317224 */ /* 0x000fe200078e001c */
[----:B------:R-:W-:Y:S01]  /*1ef0*/  @!P6 LOP3.LUT R56, RZ, R30, RZ, 0x33, !PT ;  /* 0x0000001eff38e212 */ /* 0x000fe200078e33ff */
        /* <DEDUP_REMOVED lines=8> */
[----:B------:R-:W-:Y:S01]  /*1f80*/  IMAD.MOV.U32 R51, RZ, RZ, R29 ;  /* 0x000000ffff337224 */ /* 0x000fe200078e001d */
[----:B------:R-:W-:Y:S01]  /*1f90*/  ISETP.GE.AND P6, PT, R147, RZ, PT ;  /* 0x000000ff9300720c */ /* 0x000fe20003fc6270 */
[----:B------:R-:W-:Y:S01]  /*1fa0*/  @!P4 IMAD.MOV R19, RZ, RZ, -R19 ;  /* 0x000000ffff13c224 */ /* 0x000fe200078e0a13 */
[----:B------:R-:W-:Y:S01]  /*1fb0*/  ISETP.GE.AND P4, PT, R158, RZ, PT ;  /* 0x000000ff9e00720c */ /* 0x000fe20003f86270 */
[----:B------:R-:W-:Y:S01]  /*1fc0*/  IMAD.MOV.U32 R53, RZ, RZ, R32 ;  /* 0x000000ffff357224 */ /* 0x000fe200078e0020 */
[----:B------:R-:W-:Y:S01]  /*1fd0*/  UIADD3 UR10, UPT, UPT, UR8, UR10, URZ ;  /* 0x0000000a080a7290 */ /* 0x000fe2000fffe0ff */
        /* <DEDUP_REMOVED lines=8> */
[----:B------:R-:W-:-:S02]  /*2060*/  IMAD.MOV.U32 R55, RZ, RZ, R33 ;  /* 0x000000ffff377224 */ /* 0x000fc400078e0021 */
[----:B------:R-:W-:Y:S01]  /*2070*/  @!P4 IMAD.MOV R24, RZ, RZ, -R24 ;  /* 0x000000ffff18c224 */ /* 0x000fe200078e0a18 */
[----:B------:R-:W-:Y:S01]  /*2080*/  ISETP.GE.AND P4, PT, R153, RZ, PT ;  /* 0x000000ff9900720c */ /* 0x000fe20003f86270 */
[----:B------:R-:W-:Y:S02]  /*2090*/  IMAD.MOV.U32 R57, RZ, RZ, R34 ;  /* 0x000000ffff397224 */ /* 0x000fe400078e0022 */
        /* <DEDUP_REMOVED lines=8> */
[----:B------:R-:W-:-:S02]  /*2120*/  IMAD R9, R134, 0x2, R13 ;  /* 0x0000000286097824 */ /* 0x000fc400078e020d */
[----:B------:R-:W-:Y:S01]  /*2130*/  @!P4 IMAD.MOV R51, RZ, RZ, -R51 ;  /* 0x000000ffff33c224 */ /* 0x000fe200078e0a33 */
[----:B------:R-:W-:Y:S01]  /*2140*/  ISETP.GE.AND P4, PT, R148, RZ, PT ;  /* 0x000000ff9400720c */ /* 0x000fe20003f86270 */
[----:B------:R-:W-:Y:S01]  /*2150*/  @!P0 IMAD.IADD R35, R35, 0x1, -R43 ;  /* 0x0000000123238824 */ /* 0x000fe200078e0a2b */
[----:B------:R-:W-:Y:S01]  /*2160*/  ISETP.NE.AND P0, PT, R31, RZ, PT ;  /* 0x000000ff1f00720c */ /* 0x000fe20003f05270 */
        /* <DEDUP_REMOVED lines=8> */
[----:B------:R-:W-:Y:S01]  /*21f0*/  IMAD R17, R134, 0x2, R9 ;  /* 0x0000000286117824 */ /* 0x000fe200078e0209 */
[C---:B------:R-:W-:Y:S01]  /*2200*/  SEL R46, R2.reuse, R47, !P0 ;  /* 0x0000002f022e7207 */ /* 0x040fe20004000000 */
[----:B------:R-:W-:Y:S01]  /*2210*/  IMAD.MOV.U32 R79, RZ, RZ, R39 ;  /* 0x000000ffff4f7224 */ /* 0x000fe200078e0027 */
[----:B------:R-:W-:Y:S01]  /*2220*/  SEL R54, R2, R57, !P0 ;  /* 0x0000003902367207 */ /* 0x000fe20004000000 */
[----:B------:R-:W-:Y:S01]  /*2230*/  IMAD R57, R134, 0x2, R17 ;  /* 0x0000000286397824 */ /* 0x000fe200078e0211 */
[C---:B------:R-:W-:Y:S01]  /*2240*/  SEL R47, R2.reuse, R49, !P0 ;  /* 0x00000031022f7207 */ /* 0x040fe20004000000 */
[----:B------:R-:W-:Y:S01]  /*2250*/  IMAD.MOV.U32 R59, RZ, RZ, R35 ;  /* 0x000000ffff3b7224 */ /* 0x000fe200078e0023 */
[C---:B------:R-:W-:Y:S01]  /*2260*/  SEL R48, R2.reuse, R51, !P0 ;  /* 0x0000003302307207 */ /* 0x040fe20004000000 */
[----:B------:R-:W-:Y:S01]  /*2270*/  IMAD.MOV.U32 R61, RZ, RZ, R36 ;  /* 0x000000ffff3d7224 */ /* 0x000fe200078e0024 */
[C---:B------:R-:W-:Y:S01]  /*2280*/  SEL R49, R2.reuse, R53, !P0 ;  /* 0x0000003502317207 */ /* 0x040fe20004000000 */
[----:B------:R-:W-:Y:S01]  /*2290*/  IMAD.MOV.U32 R63, RZ, RZ, R37 ;  /* 0x000000ffff3f7224 */ /* 0x000fe200078e0025 */
[C---:B------:R-:W-:Y:S01]  /*22a0*/  SEL R52, R2.reuse, R55, !P0 ;  /* 0x0000003702347207 */ /* 0x040fe20004000000 */
[----:B------:R-:W-:Y:S01]  /*22b0*/  IMAD.MOV.U32 R65, RZ, RZ, R38 ;  /* 0x000000ffff417224 */ /* 0x000fe200078e0026 */
[----:B------:R-:W-:Y:S01]  /*22c0*/  SEL R26, R2, R5, !P0 ;  /* 0x00000005021a7207 */ /* 0x000fe20004000000 */
[----:B------:R-:W-:Y:S01]  /*22d0*/  IMAD R117, R134, 0x2, R57 ;  /* 0x0000000286757824 */ /* 0x000fe200078e0239 */
[C---:B------:R-:W-:Y:S01]  /*22e0*/  SEL R27, R2.reuse, R6, !P0 ;  /* 0x00000006021b7207 */ /* 0x040fe20004000000 */
[----:B------:R-:W-:Y:S01]  /*22f0*/  @!P2 IMAD.MOV R59, RZ, RZ, -R59 ;  /* 0x000000ffff3ba224 */ /* 0x000fe200078e0a3b */
        /* <DEDUP_REMOVED lines=10> */
[----:B------:R-:W-:Y:S01]  /*23a0*/  SEL R33, R2, R14, !P0 ;  /* 0x0000000e02217207 */ /* 0x000fe20004000000 */
[----:B------:R-:W-:Y:S01]  /*23b0*/  IMAD R93, R134, 0x2, R117 ;  /* 0x00000002865d7824 */ /* 0x000fe200078e0275 */
[----:B------:R-:W-:Y:S01]  /*23c0*/  SEL R34, R2, R15, !P0 ;  /* 0x0000000f02227207 */ /* 0x000fe20004000000 */
[----:B------:R-:W-:Y:S01]  /*23d0*/  IMAD R83, R56, R89, RZ ;  /* 0x0000005938537224 */ /* 0x000fe200078e02ff */
[----:B------:R-:W-:Y:S01]  /*23e0*/  SEL R35, R2, R16, !P0 ;  /* 0x0000001002237207 */ /* 0x000fe20004000000 */
[----:B------:R-:W-:Y:S01]  /*23f0*/  IMAD R101, R134, 0x2, R93 ;  /* 0x0000000286657824 */ /* 0x000fe200078e025d */
[----:B------:R-:W-:-:S02]  /*2400*/  SEL R36, R2, R3, !P0 ;  /* 0x0000000302247207 */ /* 0x000fc40004000000 */
[C---:B------:R-:W-:Y:S02]  /*2410*/  SEL R37, R2.reuse, R18, !P0 ;  /* 0x0000001202257207 */ /* 0x040fe40004000000 */
[C---:B------:R-:W-:Y:S02]  /*2420*/  SEL R38, R2.reuse, R19, !P0 ;  /* 0x0000001302267207 */ /* 0x040fe40004000000 */
[C---:B------:R-:W-:Y:S02]  /*2430*/  SEL R39, R2.reuse, R20, !P0 ;  /* 0x0000001402277207 */ /* 0x040fe40004000000 */
[C---:B------:R-:W-:Y:S02]  /*2440*/  SEL R40, R2.reuse, R21, !P0 ;  /* 0x0000001502287207 */ /* 0x040fe40004000000 */
[C---:B------:R-:W-:Y:S02]  /*2450*/  SEL R41, R2.reuse, R22, !P0 ;  /* 0x0000001602297207 */ /* 0x040fe40004000000 */
        /* <DEDUP_REMOVED lines=9> */
[----:B------:R-:W-:Y:S01]  /*24f0*/  SEL R79, R2, R79, !P0 ;  /* 0x0000004f024f7207 */ /* 0x000fe20004000000 */
[----:B------:R-:W-:Y:S01]  /*2500*/  BAR.SYNC.DEFER_BLOCKING 0x0 ;  /* 0x0000000000007b1d */ /* 0x000fe20000010000 */
[----:B------:R-:W-:Y:S02]  /*2510*/  LOP3.LUT P1, RZ, R97, 0x7f, RZ, 0xc0, !PT ;  /* 0x0000007f61ff7812 */ /* 0x000fe4000782c0ff */
[----:B------:R-:W-:-:S03]  /*2520*/  ISETP.GT.AND P0, PT, R173, 0x3f, PT ;  /* 0x0000003fad00780c */ /* 0x000fc60003f04270 */
[----:B----4-:R-:W-:Y:S10]  /*2530*/  BRA.U UP0, `(.L_x_5) ;  /* 0x0000000100187547 */ /* 0x010ff4000b800000 */
[----:B------:R-:W-:Y:S01]  /*2540*/  ELECT P2, URZ, PT ;  /* 0x0000000000ff782f */ /* 0x000fe20003840000 */
[----:B------:R-:W-:Y:S01]  /*2550*/  IMAD.MOV.U32 R2, RZ, RZ, 0x1 ;  /* 0x00000001ff027424 */ /* 0x000fe200078e00ff */
[----:B------:R-:W-:Y:S01]  /*2560*/  UMOV UR4, 0x40 ;  /* 0x0000004000047882 */ /* 0x000fe20000000000 */
[----:B------:R-:W-:Y:S01]  /*2570*/  UVIRTCOUNT.DEALLOC.SMPOOL 0x80 ;  /* 0x000000800000784c */ /* 0x000fe20000000000 */
[----:B------:R-:W-:-:S09]  /*2580*/  ULEA UR4, UR5, UR4, 0x18 ;  /* 0x0000000405047291 */ /* 0x000fd2000f8ec0ff */
[----:B------:R0:W-:Y:S03]  /*2590*/  @P2 STS.U8 [UR4], R2 ;  /* 0x00000002ff002988 */ /* 0x0001e60008000004 */
.L_x_5:
[----:B------:R-:W-:Y:S01]  /*25a0*/  STTM.16dp32bit_t0_t15.x32 tmem[UR10], RZ ;  /* 0x000000ff000079ed */ /* 0x000fe20008a8000a */
[----:B------:R-:W-:Y:S01]  /*25b0*/  STTM.16dp32bit_t16_t31.x32 tmem[UR10+0x20], RZ ;  /* 0x000020ff000079ed */ /* 0x000fe20008aa000a */
[----:B------:R-:W1:Y:S02]  /*25c0*/  FENCE.VIEW.ASYNC.T ;  /* 0x00000000000073c6 */ /* 0x000e640000000200 */
[----:B-1----:R-:W-:Y:S01]  /*25d0*/  VOTEU.ALL UP1, P1 ;  /* 0x0000000000ff7886 */ /* 0x002fe20000820000 */
[----:B------:R-:W-:Y:S01]  /*25e0*/  VOTEU.ALL UP2, P1 ;  /* 0x0000000000ff7886 */ /* 0x000fe20000840000 */
[----:B------:R-:W-:Y:S01]  /*25f0*/  IMAD R105, R134, 0x4, R101 ;  /* 0x0000000486697824 */ /* 0x000fe200078e0265 */
[----:B------:R-:W-:Y:S01]  /*2600*/  ISETP.LT.AND P3, PT, R175, R88, P0 ;  /* 0x00000058af00720c */ /* 0x000fe20000761270 */
[----:B------:R-:W-:Y:S01]  /*2610*/  IMAD.SHL.U32 R82, R83, 0x2, RZ ;  /* 0x0000000253527824 */ /* 0x000fe200078e00ff */
[----:B------:R-:W-:-:S04]  /*2620*/  @!UP1 UIADD3 UR4, UPT, UPT, -UR6, 0x100000, URZ ;  /* 0x0010000006049890 */ /* 0x000fc8000fffe1ff */
[----:B------:R-:W-:Y:S02]  /*2630*/  @!UP1 USHF.L.U32 UR5, UR4, 0xb, URZ ;  /* 0x0000000b04059899 */ /* 0x000fe400080006ff */
[----:B------:R-:W-:Y:S01]  /*2640*/  @!UP1 USHF.L.U32 UR4, UR4, 0x1, URZ ;  /* 0x0000000104049899 */ /* 0x000fe200080006ff */
[----:B------:R-:W-:Y:S01]  /*2650*/  BAR.SYNC.DEFER_BLOCKING 0x0 ;  /* 0x0000000000007b1d */ /* 0x000fe20000010000 */
[----:B------:R-:W-:Y:S01]  /*2660*/  IMAD R109, R134, 0x2, R105 ;  /* 0x00000002866d7824 */ /* 0x000fe200078e0269 */
[----:B------:R-:W-:Y:S02]  /*2670*/  ISETP.LT.AND P2, PT, R177, R88, P0 ;  /* 0x00000058b100720c */ /* 0x000fe40000741270 */
[----:B------:R-:W-:Y:S01]  /*2680*/  IADD3 R16, P4, PT, R82, UR12, RZ ;  /* 0x0000000c52107c10 */ /* 0x000fe2000ff9e0ff */
[----:B------:R-:W-:-:S03]  /*2690*/  IMAD R113, R134, 0x2, R109 ;  /* 0x0000000286717824 */ /* 0x000fc600078e026d */
[----:B------:R-:W-:Y:S01]  /*26a0*/  LEA.HI.X.SX32 R60, R83, UR13, 0x1, P4 ;  /* 0x0000000d533c7c11 */ /* 0x000fe2000a0f0eff */
[----:B------:R-:W-:Y:S01]  /*26b0*/  IMAD R19, R134, 0x2, R113 ;  /* 0x0000000286137824 */ /* 0x000fe200078e0271 */
[----:B0-----:R-:W-:-:S03]  /*26c0*/  LEA R2, P4, R117, R16, 0x1 ;  /* 0x0000001075027211 */ /* 0x001fc600078808ff */
[C---:B------:R-:W-:Y:S01]  /*26d0*/  IMAD R7, R134.reuse, 0x2, R19 ;  /* 0x0000000286077824 */ /* 0x040fe200078e0213 */
[----:B------:R-:W-:Y:S01]  /*26e0*/  LEA.HI.X.SX32 R3, R117, R60, 0x1, P4 ;  /* 0x0000003c75037211 */ /* 0x000fe200020f0eff */
[----:B------:R-:W0:Y:S02]  /*26f0*/  FENCE.VIEW.ASYNC.S ;  /* 0x00000000000073c6 */ /* 0x000e240000000000 */
[----:B0-----:R0:W1:Y:S02]  /*2700*/  @!UP2 SYNCS.EXCH.64 URZ, [UR11], UR4 ;  /* 0x000000040bffa5b2 */ /* 0x0010640008000100 */
[----:B-1----:R-:W-:Y:S01]  /*2710*/  BAR.SYNC.DEFER_BLOCKING 0x0 ;  /* 0x0000000000007b1d */ /* 0x002fe20000010000 */
[----:B------:R-:W-:-:S04]  /*2720*/  IMAD R11, R134, 0x2, R7 ;  /* 0x00000002860b7824 */ /* 0x000fc800078e0207 */
[----:B------:R-:W-:Y:S01]  /*2730*/  IMAD R21, R134, 0x2, R11 ;  /* 0x0000000286157824 */ /* 0x000fe200078e020b */
[----:B------:R-:W-:-:S03]  /*2740*/  LOP3.LUT R181, R139, 0x18, RZ, 0xfc, !PT ;  /* 0x000000188bb57812 */ /* 0x000fc600078efcff */
[C---:B------:R-:W-:Y:S01]  /*2750*/  IMAD R15, R134.reuse, 0x4, R21 ;  /* 0x00000004860f7824 */ /* 0x040fe200078e0215 */
[----:B------:R-:W-:Y:S01]  /*2760*/  PRMT R99, RZ, 0x7610, R99 ;  /* 0x00007610ff637816 */ /* 0x000fe20000000063 */
[----:B0-----:R-:W0:Y:S02]  /*2770*/  LDCU UR4, c[0x0][0x3b0] ;  /* 0x00007600ff0477ac */ /* 0x001e240008000800 */
[C---:B------:R-:W-:Y:S01]  /*2780*/  IMAD R23, R134.reuse, 0x2, R15 ;  /* 0x0000000286177824 */ /* 0x040fe200078e020f */
[----:B------:R-:W-:Y:S01]  /*2790*/  ISETP.LT.AND P4, PT, R181, R88, P0 ;  /* 0x00000058b500720c */ /* 0x000fe20000781270 */
[----:B------:R1:W2:Y:S01]  /*27a0*/  @P3 LDG.E.U16 R110, desc[UR20][R2.64] ;  /* 0x00000014026e3981 */ /* 0x0002a2000c1e1500 */
[----:B------:R-:W-:Y:S01]  /*27b0*/  LEA R4, P3, R93, R16, 0x1 ;  /* 0x000000105d047211 */ /* 0x000fe200078608ff */
[C---:B------:R-:W-:Y:S01]  /*27c0*/  IMAD R25, R134.reuse, 0x2, R23 ;  /* 0x0000000286197824 */ /* 0x040fe200078e0217 */
[----:B------:R-:W-:Y:S02]  /*27d0*/  LOP3.LUT R179, R139, 0x10, RZ, 0xfc, !PT ;  /* 0x000000108bb37812 */ /* 0x000fe400078efcff */
[----:B------:R-:W-:Y:S01]  /*27e0*/  LEA.HI.X.SX32 R5, R93, R60, 0x1, P3 ;  /* 0x0000003c5d057211 */ /* 0x000fe200018f0eff */
[----:B------:R-:W-:Y:S01]  /*27f0*/  IMAD R59, R134, 0x2, R25 ;  /* 0x00000002863b7824 */ /* 0x000fe200078e0219 */
[----:B------:R-:W-:-:S02]  /*2800*/  PRMT R116, RZ, 0x7610, R116 ;  /* 0x00007610ff747816 */ /* 0x000fc40000000074 */
[----:B------:R-:W-:Y:S01]  /*2810*/  ISETP.LT.AND P3, PT, R179, R88, P0 ;  /* 0x00000058b300720c */ /* 0x000fe20000761270 */
[----:B------:R3:W4:Y:S01]  /*2820*/  @P2 LDG.E.U16 R99, desc[UR20][R4.64] ;  /* 0x0000001404632981 */ /* 0x000722000c1e1500 */
[----:B------:R-:W-:Y:S01]  /*2830*/  LEA R6, P2, R7, R16, 0x1 ;  /* 0x0000001007067211 */ /* 0x000fe200078408ff */
[C---:B------:R-:W-:Y:S01]  /*2840*/  IMAD R61, R134.reuse, 0x2, R59 ;  /* 0x00000002863d7824 */ /* 0x040fe200078e023b */
[----:B------:R-:W-:Y:S02]  /*2850*/  LOP3.LUT R183, R139, 0x20, RZ, 0xfc, !PT ;  /* 0x000000208bb77812 */ /* 0x000fe400078efcff */
[----:B------:R-:W-:Y:S01]  /*2860*/  LEA.HI.X.SX32 R7, R7, R60, 0x1, P2 ;  /* 0x0000003c07077211 */ /* 0x000fe200010f0eff */
[----:B------:R-:W-:Y:S01]  /*2870*/  IMAD R63, R134, 0x2, R61 ;  /* 0x00000002863f7824 */ /* 0x000fe200078e023d */
[----:B-1----:R-:W-:-:S03]  /*2880*/  LEA R2, P5, R105, R16, 0x1 ;  /* 0x0000001069027211 */ /* 0x002fc600078a08ff */
[----:B------:R-:W5:Y:S01]  /*2890*/  @P4 LDG.E.U16 R116, desc[UR20][R6.64] ;  /* 0x0000001406744981 */ /* 0x000f62000c1e1500 */
[----:B------:R-:W-:Y:S01]  /*28a0*/  ISETP.LT.AND P4, PT, R183, R88, P0 ;  /* 0x00000058b700720c */ /* 0x000fe20000781270 */
[C---:B------:R-:W-:Y:S01]  /*28b0*/  IMAD R65, R134.reuse, 0x2, R63 ;  /* 0x0000000286417824 */ /* 0x040fe200078e023f */
[----:B---3--:R-:W-:Y:S02]  /*28c0*/  LEA R4, P2, R15, R16, 0x1 ;  /* 0x000000100f047211 */ /* 0x008fe400078408ff */
[----:B------:R-:W-:Y:S02]  /*28d0*/  PRMT R114, RZ, 0x7610, R114 ;  /* 0x00007610ff727816 */ /* 0x000fe40000000072 */
[-C--:B------:R-:W-:Y:S02]  /*28e0*/  LEA.HI.X.SX32 R3, R105, R60.reuse, 0x1, P5 ;  /* 0x0000003c69037211 */ /* 0x080fe400028f0eff */
[C---:B------:R-:W-:Y:S02]  /*28f0*/  LOP3.LUT R185, R139.reuse, 0x1a, RZ, 0xfc, !PT ;  /* 0x0000001a8bb97812 */ /* 0x040fe400078efcff */
[----:B------:R-:W-:Y:S01]  /*2900*/  LOP3.LUT R187, R139, 0x28, RZ, 0xfc, !PT ;  /* 0x000000288bbb7812 */ /* 0x000fe200078efcff */
[----:B------:R1:W3:Y:S01]  /*2910*/  @P3 LDG.E.U16 R114, desc[UR20][R2.64] ;  /* 0x0000001402723981 */ /* 0x0002e2000c1e1500 */
[----:B------:R-:W-:Y:S01]  /*2920*/  LEA.HI.X.SX32 R5, R15, R60, 0x1, P2 ;  /* 0x0000003c0f057211 */ /* 0x000fe200010f0eff */
[----:B------:R-:W-:Y:S01]  /*2930*/  IMAD R15, R134, 0x4, R65 ;  /* 0x00000004860f7824 */ /* 0x000fe200078e0241 */
[----:B------:R-:W-:-:S02]  /*2940*/  PRMT R118, RZ, 0x7610, R118 ;  /* 0x00007610ff767816 */ /* 0x000fc40000000076 */
[-C--:B------:R-:W-:Y:S01]  /*2950*/  ISETP.LT.AND P3, PT, R185, R88.reuse, P0 ;  /* 0x00000058b900720c */ /* 0x080fe20000761270 */
[C---:B------:R-:W-:Y:S01]  /*2960*/  IMAD R67, R134.reuse, 0x2, R15 ;  /* 0x0000000286437824 */ /* 0x040fe200078e020f */
[----:B------:R-:W-:Y:S02]  /*2970*/  ISETP.LT.AND P2, PT, R187, R88, P0 ;  /* 0x00000058bb00720c */ /* 0x000fe40000741270 */
[----:B------:R-:W2:Y:S01]  /*2980*/  @P4 LDG.E.U16 R118, desc[UR20][R4.64] ;  /* 0x0000001404764981 */ /* 0x000ea2000c1e1500 */
[-C--:B-1----:R-:W-:Y:S01]  /*2990*/  LEA R2, P5, R11, R16.reuse, 0x1 ;  /* 0x000000100b027211 */ /* 0x082fe200078a08ff */
[----:B------:R-:W-:Y:S01]  /*29a0*/  IMAD R69, R134, 0x2, R67 ;  /* 0x0000000286457824 */ /* 0x000fe200078e0243 */
[----:B------:R-:W-:Y:S02]  /*29b0*/  LEA R6, P4, R61, R16, 0x1 ;  /* 0x000000103d067211 */ /* 0x000fe400078808ff */
[----:B------:R-:W-:Y:S02]  /*29c0*/  LOP3.LUT R189, R139, 0x30, RZ, 0xfc, !PT ;  /* 0x000000308bbd7812 */ /* 0x000fe400078efcff */
[----:B------:R-:W-:-:S02]  /*29d0*/  PRMT R103, RZ, 0x7610, R103 ;  /* 0x00007610ff677816 */ /* 0x000fc40000000067 */
[----:B------:R-:W-:Y:S02]  /*29e0*/  PRMT R98, RZ, 0x7610, R98 ;  /* 0x00007610ff627816 */ /* 0x000fe40000000062 */
[-C--:B------:R-:W-:Y:S02]  /*29f0*/  LEA.HI.X.SX32 R3, R11, R60.reuse, 0x1, P5 ;  /* 0x0000003c0b037211 */ /* 0x080fe400028f0eff */
[----:B------:R-:W-:Y:S01]  /*2a00*/  LEA.HI.X.SX32 R7, R61, R60, 0x1, P4 ;  /* 0x0000003c3d077211 */ /* 0x000fe200020f0eff */
[C---:B------:R-:W-:Y:S01]  /*2a10*/  IMAD R61, R134.reuse, 0x2, R69 ;  /* 0x00000002863d7824 */ /* 0x040fe200078e0245 */
[----:B------:R-:W-:Y:S01]  /*2a20*/  LOP3.LUT R191, R139, 0x38, RZ, 0xfc, !PT ;  /* 0x000000388bbf7812 */ /* 0x000fe200078efcff */
[----:B------:R1:W2:Y:S01]  /*2a30*/  @P3 LDG.E.U16 R103, desc[UR20][R2.64] ;  /* 0x0000001402673981 */ /* 0x0002a2000c1e1500 */
[-C--:B------:R-:W-:Y:S01]  /*2a40*/  ISETP.LT.AND P5, PT, R189, R88.reuse, P0 ;  /* 0x00000058bd00720c */ /* 0x080fe200007a1270 */
[----:B------:R-:W-:Y:S01]  /*2a50*/  IMAD R71, R134, 0x2, R61 ;  /* 0x0000000286477824 */ /* 0x000fe200078e023d */
[----:B------:R-:W-:Y:S01]  /*2a60*/  ISETP.LT.AND P4, PT, R191, R88, P0 ;  /* 0x00000058bf00720c */ /* 0x000fe20000781270 */
[----:B------:R0:W2:Y:S01]  /*2a70*/  @P2 LDG.E.U16 R98, desc[UR20][R6.64] ;  /* 0x0000001406622981 */ /* 0x0000a2000c1e1500 */
[----:B------:R-:W-:-:S02]  /*2a80*/  LOP3.LUT R193, R139, 0x12, RZ, 0xfc, !PT ;  /* 0x000000128bc17812 */ /* 0x000fc400078efcff */
[----:B------:R-:W-:Y:S02]  /*2a90*/  PRMT R102, RZ, 0x7610, R102 ;  /* 0x00007610ff667816 */ /* 0x000fe40000000066 */
[-C--:B-1----:R-:W-:Y:S02]  /*2aa0*/  LEA R2, P2, R15, R16.reuse, 0x1 ;  /* 0x000000100f027211 */ /* 0x082fe400078408ff */
[----:B------:R-:W-:Y:S02]  /*2ab0*/  LEA R4, P6, R71, R16, 0x1 ;  /* 0x0000001047047211 */ /* 0x000fe400078c08ff */
[----:B------:R-:W-:Y:S02]  /*2ac0*/  LEA.HI.X.SX32 R3, R15, R60, 0x1, P2 ;  /* 0x0000003c0f037211 */ /* 0x000fe400010f0eff */
[----:B------:R-:W-:Y:S02]  /*2ad0*/  LOP3.LUT R195, R139, 0x22, RZ, 0xfc, !PT ;  /* 0x000000228bc37812 */ /* 0x000fe400078efcff */
[----:B------:R-:W-:Y:S01]  /*2ae0*/  ISETP.LT.AND P3, PT, R193, R88, P0 ;  /* 0x00000058c100720c */ /* 0x000fe20000761270 */
[----:B------:R-:W2:Y:S01]  /*2af0*/  @P5 LDG.E.U16 R102, desc[UR20][R2.64] ;  /* 0x0000001402665981 */ /* 0x000ea2000c1e1500 */
[----:B------:R-:W-:-:S02]  /*2b00*/  PRMT R106, RZ, 0x7610, R106 ;  /* 0x00007610ff6a7816 */ /* 0x000fc4000000006a */
[----:B------:R-:W-:Y:S02]  /*2b10*/  LEA.HI.X.SX32 R5, R71, R60, 0x1, P6 ;  /* 0x0000003c47057211 */ /* 0x000fe400030f0eff */
[----:B------:R-:W-:Y:S02]  /*2b20*/  ISETP.LT.AND P2, PT, R195, R88, P0 ;  /* 0x00000058c300720c */ /* 0x000fe40000741270 */
[-C--:B0-----:R-:W-:Y:S01]  /*2b30*/  LEA R6, P5, R109, R16.reuse, 0x1 ;  /* 0x000000106d067211 */ /* 0x081fe200078a08ff */
[----:B------:R0:W2:Y:S01]  /*2b40*/  @P4 LDG.E.U16 R106, desc[UR20][R4.64] ;  /* 0x00000014046a4981 */ /* 0x0000a2000c1e1500 */
[----:B------:R-:W-:Y:S02]  /*2b50*/  PRMT R107, RZ, 0x7610, R107 ;  /* 0x00007610ff6b7816 */ /* 0x000fe4000000006b */
[----:B------:R-:W-:Y:S02]  /*2b60*/  LEA R10, P4, R23, R16, 0x1 ;  /* 0x00000010170a7211 */ /* 0x000fe400078808ff */
[----:B------:R-:W-:-:S02]  /*2b70*/  LEA.HI.X.SX32 R7, R109, R60, 0x1, P5 ;  /* 0x0000003c6d077211 */ /* 0x000fc400028f0eff */
[----:B------:R-:W-:Y:S02]  /*2b80*/  LOP3.LUT R197, R139, 0x2a, RZ, 0xfc, !PT ;  /* 0x0000002a8bc57812 */ /* 0x000fe400078efcff */
[----:B------:R-:W-:Y:S01]  /*2b90*/  PRMT R111, RZ, 0x7610, R111 ;  /* 0x00007610ff6f7816 */ /* 0x000fe2000000006f */
[----:B------:R1:W2:Y:S01]  /*2ba0*/  @P3 LDG.E.U16 R107, desc[UR20][R6.64] ;  /* 0x00000014066b3981 */ /* 0x0002a2000c1e1500 */
[----:B------:R-:W-:Y:S02]  /*2bb0*/  LEA.HI.X.SX32 R11, R23, R60, 0x1, P4 ;  /* 0x0000003c170b7211 */ /* 0x000fe400020f0eff */
[----:B------:R-:W-:Y:S02]  /*2bc0*/  LOP3.LUT R199, R139, 0x32, RZ, 0xfc, !PT ;  /* 0x000000328bc77812 */ /* 0x000fe400078efcff */
[-C--:B------:R-:W-:Y:S01]  /*2bd0*/  ISETP.LT.AND P3, PT, R197, R88.reuse, P0 ;  /* 0x00000058c500720c */ /* 0x080fe20000761270 */
[----:B------:R-:W2:Y:S01]  /*2be0*/  @P2 LDG.E.U16 R111, desc[UR20][R10.64] ;  /* 0x000000140a6f2981 */ /* 0x000ea2000c1e1500 */
[----:B------:R-:W-:-:S02]  /*2bf0*/  ISETP.LT.AND P2, PT, R199, R88, P0 ;  /* 0x00000058c700720c */ /* 0x000fc40000741270 */
[-C--:B0-----:R-:W-:Y:S02]  /*2c00*/  LEA R4, P4, R63, R16.reuse, 0x1 ;  /* 0x000000103f047211 */ /* 0x081fe400078808ff */
[----:B------:R-:W-:Y:S02]  /*2c10*/  LOP3.LUT R201, R139, 0x3a, RZ, 0xfc, !PT ;  /* 0x0000003a8bc97812 */ /* 0x000fe400078efcff */
[----:B------:R-:W-:Y:S01]  /*2c20*/  PRMT R87, RZ, 0x7610, R87 ;  /* 0x00007610ff577816 */ /* 0x000fe20000000057 */
[----:B------:R-:W-:Y:S01]  /*2c30*/  IMAD R71, R134, 0x2, R71 ;  /* 0x0000000286477824 */ /* 0x000fe200078e0247 */
[----:B------:R-:W-:Y:S02]  /*2c40*/  LEA R2, P5, R67, R16, 0x1 ;  /* 0x0000001043027211 */ /* 0x000fe400078a08ff */
[----:B------:R-:W-:Y:S02]  /*2c50*/  LEA.HI.X.SX32 R5, R63, R60, 0x1, P4 ;  /* 0x0000003c3f057211 */ /* 0x000fe400020f0eff */
[----:B------:R-:W-:-:S02]  /*2c60*/  LOP3.LUT R203, R139, 0xc, RZ, 0xfc, !PT ;  /* 0x0000000c8bcb7812 */ /* 0x000fc400078efcff */
[----:B------:R-:W-:Y:S01]  /*2c70*/  ISETP.LT.AND P4, PT, R201, R88, P0 ;  /* 0x00000058c900720c */ /* 0x000fe20000781270 */
[----:B------:R0:W2:Y:S01]  /*2c80*/  @P3 LDG.E.U16 R87, desc[UR20][R4.64] ;  /* 0x0000001404573981 */ /* 0x0000a2000c1e1500 */
[----:B------:R-:W-:Y:S02]  /*2c90*/  PRMT R91, RZ, 0x7610, R91 ;  /* 0x00007610ff5b7816 */ /* 0x000fe4000000005b */
[----:B------:R-:W-:Y:S02]  /*2ca0*/  LEA.HI.X.SX32 R3, R67, R60, 0x1, P5 ;  /* 0x0000003c43037211 */ /* 0x000fe400028f0eff */
[----:B------:R-:W-:Y:S02]  /*2cb0*/  ISETP.LT.AND P5, PT, R203, R88, P0 ;  /* 0x00000058cb00720c */ /* 0x000fe400007a1270 */
[----:B-1----:R-:W-:Y:S01]  /*2cc0*/  LEA R6, P3, R71, R16, 0x1 ;  /* 0x0000001047067211 */ /* 0x002fe200078608ff */
[----:B------:R1:W2:Y:S01]  /*2cd0*/  @P2 LDG.E.U16 R91, desc[UR20][R2.64] ;  /* 0x00000014025b2981 */ /* 0x0002a2000c1e1500 */
[----:B------:R-:W-:-:S02]  /*2ce0*/  PRMT R85, RZ, 0x7610, R85 ;  /* 0x00007610ff557816 */ /* 0x000fc40000000055 */
[----:B------:R-:W-:Y:S02]  /*2cf0*/  LEA R14, P2, R101, R16, 0x1 ;  /* 0x00000010650e7211 */ /* 0x000fe400078408ff */
[-C--:B------:R-:W-:Y:S02]  /*2d00*/  LEA.HI.X.SX32 R7, R71, R60.reuse, 0x1, P3 ;  /* 0x0000003c47077211 */ /* 0x080fe400018f0eff */
[----:B------:R-:W-:Y:S02]  /*2d10*/  PRMT R86, RZ, 0x7610, R86 ;  /* 0x00007610ff567816 */ /* 0x000fe40000000056 */
[----:B------:R-:W-:Y:S01]  /*2d20*/  LOP3.LUT R207, R139, 0x1c, RZ, 0xfc, !PT ;  /* 0x0000001c8bcf7812 */ /* 0x000fe200078efcff */
[----:B------:R-:W2:Y:S01]  /*2d30*/  @P4 LDG.E.U16 R85, desc[UR20][R6.64] ;  /* 0x0000001406554981 */ /* 0x000ea2000c1e1500 */
[----:B------:R-:W-:Y:S02]  /*2d40*/  LEA.HI.X.SX32 R15, R101, R60, 0x1, P2 ;  /* 0x0000003c650f7211 */ /* 0x000fe400010f0eff */
[----:B0-----:R-:W-:-:S02]  /*2d50*/  LEA R4, P4, R113, R16, 0x1 ;  /* 0x0000001071047211 */ /* 0x001fc400078808ff */
[----:B------:R-:W-:Y:S01]  /*2d60*/  LOP3.LUT R205, R139, 0x14, RZ, 0xfc, !PT ;  /* 0x000000148bcd7812 */ /* 0x000fe200078efcff */
[----:B------:R-:W2:Y:S01]  /*2d70*/  @P5 LDG.E.U16 R86, desc[UR20][R14.64] ;  /* 0x000000140e565981 */ /* 0x000ea2000c1e1500 */
[----:B------:R-:W-:Y:S02]  /*2d80*/  ISETP.LT.AND P2, PT, R207, R88, P0 ;  /* 0x00000058cf00720c */ /* 0x000fe40000741270 */
[----:B------:R-:W-:Y:S02]  /*2d90*/  LOP3.LUT R209, R139, 0x24, RZ, 0xfc, !PT ;  /* 0x000000248bd17812 */ /* 0x000fe400078efcff */
[----:B------:R-:W-:Y:S02]  /*2da0*/  LEA R10, P5, R21, R16, 0x1 ;  /* 0x00000010150a7211 */ /* 0x000fe400078a08ff */
[----:B------:R-:W-:Y:S02]  /*2db0*/  LEA.HI.X.SX32 R5, R113, R60, 0x1, P4 ;  /* 0x0000003c71057211 */ /* 0x000fe400020f0eff */
[----:B------:R-:W-:-:S02]  /*2dc0*/  ISETP.LT.AND P3, PT, R205, R88, P0 ;  /* 0x00000058cd00720c */ /* 0x000fc40000761270 */
[----:B------:R-:W-:Y:S02]  /*2dd0*/  ISETP.LT.AND P4, PT, R209, R88, P0 ;  /* 0x00000058d100720c */ /* 0x000fe40000781270 */
[----:B------:R-:W-:Y:S02]  /*2de0*/  PRMT R90, RZ, 0x7610, R90 ;  /* 0x00007610ff5a7816 */ /* 0x000fe4000000005a */
[----:B------:R-:W-:Y:S02]  /*2df0*/  LEA.HI.X.SX32 R11, R21, R60, 0x1, P5 ;  /* 0x0000003c150b7211 */ /* 0x000fe400028f0eff */
[----:B-1----:R-:W-:Y:S02]  /*2e00*/  LEA R2, P5, R25, R16, 0x1 ;  /* 0x0000001019027211 */ /* 0x002fe400078a08ff */
[----:B------:R-:W-:Y:S01]  /*2e10*/  LOP3.LUT R213, R139, 0x34, RZ, 0xfc, !PT ;  /* 0x000000348bd57812 */ /* 0x000fe200078efcff */
[----:B------:R-:W2:Y:S01]  /*2e20*/  @P2 LDG.E.U16 R90, desc[UR20][R10.64] ;  /* 0x000000140a5a2981 */ /* 0x000ea2000c1e1500 */
[----:B------:R-:W-:-:S02]  /*2e30*/  PRMT R84, RZ, 0x7610, R84 ;  /* 0x00007610ff547816 */ /* 0x000fc40000000054 */
[----:B------:R-:W-:Y:S02]  /*2e40*/  PRMT R246, RZ, 0x7610, R246 ;  /* 0x00007610fff67816 */ /* 0x000fe400000000f6 */
[----:B------:R-:W-:Y:S02]  /*2e50*/  LEA.HI.X.SX32 R3, R25, R60, 0x1, P5 ;  /* 0x0000003c19037211 */ /* 0x000fe400028f0eff */
[----:B------:R-:W-:Y:S01]  /*2e60*/  ISETP.LT.AND P2, PT, R213, R88, P0 ;  /* 0x00000058d500720c */ /* 0x000fe20000741270 */
[----:B------:R0:W2:Y:S01]  /*2e70*/  @P3 LDG.E.U16 R84, desc[UR20][R4.64] ;  /* 0x0000001404543981 */ /* 0x0000a2000c1e1500 */
[----:B------:R-:W-:-:S03]  /*2e80*/  LOP3.LUT R211, R139, 0x2c, RZ, 0xfc, !PT ;  /* 0x0000002c8bd37812 */ /* 0x000fc600078efcff */
[----:B------:R1:W2:Y:S01]  /*2e90*/  @P4 LDG.E.U16 R246, desc[UR20][R2.64] ;  /* 0x0000001402f64981 */ /* 0x0002a2000c1e1500 */
[----:B------:R-:W-:Y:S02]  /*2ea0*/  PRMT R242, RZ, 0x7610, R242 ;  /* 0x00007610fff27816 */ /* 0x000fe400000000f2 */
[----:B0-----:R-:W-:Y:S02]  /*2eb0*/  LEA R4, P4, R69, R16, 0x1 ;  /* 0x0000001045047211 */ /* 0x001fe400078808ff */
[----:B------:R-:W-:Y:S02]  /*2ec0*/  ISETP.LT.AND P3, PT, R211, R88, P0 ;  /* 0x00000058d300720c */ /* 0x000fe40000761270 */
[----:B------:R-:W-:Y:S01]  /*2ed0*/  LEA.HI.X.SX32 R5, R69, R60, 0x1, P4 ;  /* 0x0000003c45057211 */ /* 0x000fe200020f0eff */
[----:B------:R-:W-:Y:S01]  /*2ee0*/  IMAD R71, R134, 0x2, R71 ;  /* 0x0000000286477824 */ /* 0x000fe200078e0247 */
[----:B------:R-:W-:-:S03]  /*2ef0*/  LEA R6, P6, R65, R16, 0x1 ;  /* 0x0000001041067211 */ /* 0x000fc600078c08ff */
[----:B------:R-:W2:Y:S01]  /*2f00*/  @P2 LDG.E.U16 R242, desc[UR20][R4.64] ;  /* 0x0000001404f22981 */ /* 0x000ea2000c1e1500 */
[----:B-1----:R-:W-:Y:S02]  /*2f10*/  LEA R2, P2, R13, R16, 0x1 ;  /* 0x000000100d027211 */ /* 0x002fe400078408ff */
[----:B------:R-:W-:Y:S02]  /*2f20*/  PRMT R244, RZ, 0x7610, R244 ;  /* 0x00007610fff47816 */ /* 0x000fe400000000f4 */
[-C--:B------:R-:W-:Y:S02]  /*2f30*/  LEA.HI.X.SX32 R7, R65, R60.reuse, 0x1, P6 ;  /* 0x0000003c41077211 */ /* 0x080fe400030f0eff */
[----:B------:R-:W-:Y:S02]  /*2f40*/  LEA.HI.X.SX32 R3, R13, R60, 0x1, P2 ;  /* 0x0000003c0d037211 */ /* 0x000fe400010f0eff */
[----:B------:R-:W-:Y:S01]  /*2f50*/  LEA.HI R215, R97, 0xe, RZ, 0x1a ;  /* 0x0000000e61d77811 */ /* 0x000fe200078fd0ff */
[----:B------:R0:W2:Y:S01]  /*2f60*/  @P3 LDG.E.U16 R244, desc[UR20][R6.64] ;  /* 0x0000001406f43981 */ /* 0x0000a2000c1e1500 */
[----:B------:R-:W-:-:S03]  /*2f70*/  LEA R24, P2, R71, R16, 0x1 ;  /* 0x0000001047187211 */ /* 0x000fc600078408ff */
[----:B------:R-:W-:Y:S01]  /*2f80*/  IMAD R11, R215, R134, RZ ;  /* 0x00000086d70b7224 */ /* 0x000fe200078e02ff */
[----:B------:R-:W-:Y:S02]  /*2f90*/  LEA.HI.X.SX32 R25, R71, R60, 0x1, P2 ;  /* 0x0000003c47197211 */ /* 0x000fe400010f0eff */
[----:B0-----:R-:W-:Y:S02]  /*2fa0*/  LEA R6, P2, R17, R16, 0x1 ;  /* 0x0000001011067211 */ /* 0x001fe400078408ff */
[----:B------:R-:W-:Y:S02]  /*2fb0*/  LOP3.LUT R227, R139, 0x26, RZ, 0xfc, !PT ;  /* 0x000000268be37812 */ /* 0x000fe400078efcff */
[----:B------:R-:W-:Y:S02]  /*2fc0*/  LEA.HI.X.SX32 R7, R17, R60, 0x1, P2 ;  /* 0x0000003c11077211 */ /* 0x000fe400010f0eff */
[-C--:B------:R-:W-:Y:S02]  /*2fd0*/  LEA R10, P2, R11, R16.reuse, 0x1 ;  /* 0x000000100b0a7211 */ /* 0x080fe400078408ff */
[----:B------:R-:W-:-:S02]  /*2fe0*/  LEA R4, P5, R9, R16, 0x1 ;  /* 0x0000001009047211 */ /* 0x000fc400078a08ff */
[----:B------:R-:W-:Y:S02]  /*2ff0*/  LEA.HI.X.SX32 R11, R11, R60, 0x1, P2 ;  /* 0x0000003c0b0b7211 */ /* 0x000fe400010f0eff */
[----:B------:R-:W-:Y:S02]  /*3000*/  ISETP.LT.AND P2, PT, R227, R88, P0 ;  /* 0x00000058e300720c */ /* 0x000fe40000741270 */
[----:B------:R-:W-:Y:S02]  /*3010*/  LEA.HI R217, R97, 0x1e, RZ, 0x1a ;  /* 0x0000001e61d97811 */ /* 0x000fe400078fd0ff */
[----:B------:R-:W-:Y:S02]  /*3020*/  LOP3.LUT R225, R139, 0x16, RZ, 0xfc, !PT ;  /* 0x000000168be17812 */ /* 0x000fe400078efcff */
[----:B------:R-:W-:Y:S02]  /*3030*/  LEA.HI.X.SX32 R5, R9, R60, 0x1, P5 ;  /* 0x0000003c09057211 */ /* 0x000fe400028f0eff */
[----:B------:R-:W-:-:S02]  /*3040*/  LEA R18, P6, R19, R16, 0x1 ;  /* 0x0000001013127211 */ /* 0x000fc400078c08ff */
[----:B------:R-:W-:Y:S02]  /*3050*/  LEA.HI R219, R97, 0x2e, RZ, 0x1a ;  /* 0x0000002e61db7811 */ /* 0x000fe400078fd0ff */
[----:B------:R-:W-:Y:S02]  /*3060*/  LEA R20, P5, R59, R16, 0x1 ;  /* 0x000000103b147211 */ /* 0x000fe400078a08ff */
[----:B------:R-:W-:Y:S01]  /*3070*/  LOP3.LUT R223, R139, 0x3c, RZ, 0xfc, !PT ;  /* 0x0000003c8bdf7812 */ /* 0x000fe200078efcff */
[----:B------:R-:W-:Y:S01]  /*3080*/  IMAD R15, R217, R134, RZ ;  /* 0x00000086d90f7224 */ /* 0x000fe200078e02ff */
[----:B------:R-:W-:Y:S02]  /*3090*/  ISETP.LT.AND P3, PT, R225, R88, P0 ;  /* 0x00000058e100720c */ /* 0x000fe40000761270 */
[----:B------:R-:W-:Y:S02]  /*30a0*/  LEA.HI.X.SX32 R19, R19, R60, 0x1, P6 ;  /* 0x0000003c13137211 */ /* 0x000fe400030f0eff */
[----:B------:R-:W-:Y:S01]  /*30b0*/  PRMT R236, RZ, 0x7610, R236 ;  /* 0x00007610ffec7816 */ /* 0x000fe200000000ec */
[----:B------:R-:W-:Y:S01]  /*30c0*/  IMAD R56, R219, R134, RZ ;  /* 0x00000086db387224 */ /* 0x000fe200078e02ff */
[----:B------:R-:W-:-:S02]  /*30d0*/  LEA R22, P6, R61, R16, 0x1 ;  /* 0x000000103d167211 */ /* 0x000fc400078c08ff */
[----:B------:R-:W-:Y:S02]  /*30e0*/  LEA.HI.X.SX32 R21, R59, R60, 0x1, P5 ;  /* 0x0000003c3b157211 */ /* 0x000fe400028f0eff */
[----:B------:R-:W-:Y:S02]  /*30f0*/  LEA R8, P5, R57, R16, 0x1 ;  /* 0x0000001039087211 */ /* 0x000fe400078a08ff */
[----:B------:R-:W-:Y:S01]  /*3100*/  ISETP.LT.AND P4, PT, R223, R88, P0 ;  /* 0x00000058df00720c */ /* 0x000fe20000781270 */
[----:B------:R-:W2:Y:S01]  /*3110*/  @P2 LDG.E.U16 R236, desc[UR20][R20.64] ;  /* 0x0000001414ec2981 */ /* 0x000ea2000c1e1500 */
[----:B------:R-:W-:Y:S02]  /*3120*/  LEA.HI.X.SX32 R23, R61, R60, 0x1, P6 ;  /* 0x0000003c3d177211 */ /* 0x000fe400030f0eff */
[----:B------:R-:W-:Y:S02]  /*3130*/  LEA R12, P6, R15, R16, 0x1 ;  /* 0x000000100f0c7211 */ /* 0x000fe400078c08ff */
[----:B------:R-:W-:-:S02]  /*3140*/  LEA.HI.X.SX32 R9, R57, R60, 0x1, P5 ;  /* 0x0000003c39097211 */ /* 0x000fc400028f0eff */
[----:B------:R-:W-:Y:S02]  /*3150*/  LEA R14, P5, R56, R16, 0x1 ;  /* 0x00000010380e7211 */ /* 0x000fe400078a08ff */
[----:B------:R-:W-:Y:S02]  /*3160*/  PRMT R218, RZ, 0x7610, R218 ;  /* 0x00007610ffda7816 */ /* 0x000fe400000000da */
[C---:B------:R-:W-:Y:S02]  /*3170*/  ISETP.LT.AND P2, PT, R139.reuse, R88, P0 ;  /* 0x000000588b00720c */ /* 0x040fe40000741270 */
[----:B------:R-:W-:Y:S02]  /*3180*/  LOP3.LUT R229, R139, 0x36, RZ, 0xfc, !PT ;  /* 0x000000368be57812 */ /* 0x000fe400078efcff */
[-C--:B------:R-:W-:Y:S02]  /*3190*/  LEA.HI.X.SX32 R13, R15, R60.reuse, 0x1, P6 ;  /* 0x0000003c0f0d7211 */ /* 0x080fe400030f0eff */
[----:B------:R-:W-:Y:S01]  /*31a0*/  PRMT R240, RZ, 0x7610, R240 ;  /* 0x00007610fff07816 */ /* 0x000fe200000000f0 */
[----:B------:R-:W-:Y:S01]  /*31b0*/  IMAD R81, R138, R135, RZ ;  /* 0x000000878a517224 */ /* 0x000fe200078e02ff */
[----:B------:R-:W-:Y:S01]  /*31c0*/  LOP3.LUT R231, R139, 0x2, RZ, 0xfc, !PT ;  /* 0x000000028be77812 */ /* 0x000fe200078efcff */
[----:B------:R0:W2:Y:S01]  /*31d0*/  @P3 LDG.E.U16 R218, desc[UR20][R18.64] ;  /* 0x0000001412da3981 */ /* 0x0000a2000c1e1500 */
[----:B------:R-:W-:-:S02]  /*31e0*/  LEA.HI.X.SX32 R15, R56, R60, 0x1, P5 ;  /* 0x0000003c380f7211 */ /* 0x000fc400028f0eff */
[-C--:B------:R-:W-:Y:S01]  /*31f0*/  ISETP.LT.AND P5, PT, R229, R88.reuse, P0 ;  /* 0x00000058e500720c */ /* 0x080fe200007a1270 */
[----:B------:R-:W2:Y:S01]  /*3200*/  @P4 LDG.E.U16 R240, desc[UR20][R24.64] ;  /* 0x0000001418f04981 */ /* 0x000ea2000c1e1500 */
[----:B------:R-:W-:Y:S02]  /*3210*/  PRMT R120, RZ, 0x7610, R120 ;  /* 0x00007610ff787816 */ /* 0x000fe40000000078 */
[----:B------:R-:W-:Y:S01]  /*3220*/  ISETP.LT.AND P3, PT, R231, R88, P0 ;  /* 0x00000058e700720c */ /* 0x000fe20000761270 */
[----:B------:R-:W-:Y:S01]  /*3230*/  IMAD R26, R26, UR4, RZ ;  /* 0x000000041a1a7c24 */ /* 0x000fe2000f8e02ff */
[----:B------:R-:W-:Y:S02]  /*3240*/  LEA.HI R221, R97, 0x3e, RZ, 0x1a ;  /* 0x0000003e61dd7811 */ /* 0x000fe400078fd0ff */
[----:B------:R-:W-:Y:S01]  /*3250*/  LEA R80, P4, R81, UR14, 0x1 ;  /* 0x0000000e51507c11 */ /* 0x000fe2000f8808ff */
[----:B------:R-:W2:Y:S01]  /*3260*/  @P2 LDG.E.U16 R120, desc[UR20][R2.64] ;  /* 0x0000001402782981 */ /* 0x000ea2000c1e1500 */
[----:B------:R-:W-:Y:S01]  /*3270*/  PRMT R234, RZ, 0x7610, R234 ;  /* 0x00007610ffea7816 */ /* 0x000fe200000000ea */
[----:B------:R-:W-:Y:S01]  /*3280*/  IMAD R28, R28, UR4, RZ ;  /* 0x000000041c1c7c24 */ /* 0x000fe2000f8e02ff */
[----:B------:R-:W-:Y:S01]  /*3290*/  PRMT R115, RZ, 0x7610, R115 ;  /* 0x00007610ff737816 */ /* 0x000fe20000000073 */
[----:B------:R-:W-:Y:S01]  /*32a0*/  IMAD R58, R221, R134, RZ ;  /* 0x00000086dd3a7224 */ /* 0x000fe200078e02ff */
[----:B------:R-:W-:-:S02]  /*32b0*/  LEA.HI.X.SX32 R81, R81, UR15, 0x1, P4 ;  /* 0x0000000f51517c11 */ /* 0x000fc4000a0f0eff */
[C---:B0-----:R-:W-:Y:S01]  /*32c0*/  LEA R18, P2, R26.reuse, R80, 0x1 ;  /* 0x000000501a127211 */ /* 0x041fe200078408ff */
[----:B------:R-:W-:Y:S01]  /*32d0*/  IMAD R27, R27, UR4, RZ ;  /* 0x000000041b1b7c24 */ /* 0x000fe2000f8e02ff */
[----:B------:R0:W2:Y:S01]  /*32e0*/  @P5 LDG.E.U16 R234, desc[UR20][R22.64] ;  /* 0x0000001416ea5981 */ /* 0x0000a2000c1e1500 */
[----:B------:R-:W-:Y:S01]  /*32f0*/  IMAD R29, R29, UR4, RZ ;  /* 0x000000041d1d7c24 */ /* 0x000fe2000f8e02ff */
[----:B------:R-:W-:Y:S01]  /*3300*/  LEA.HI.X.SX32 R19, R26, R81, 0x1, P2 ;  /* 0x000000511a137211 */ /* 0x000fe200010f0eff */
[----:B------:R-:W-:Y:S01]  /*3310*/  IMAD R31, R31, UR4, RZ ;  /* 0x000000041f1f7c24 */ /* 0x000fe2000f8e02ff */
[----:B------:R-:W-:Y:S01]  /*3320*/  LEA R16, P6, R58, R16, 0x1 ;  /* 0x000000103a107211 */ /* 0x000fe200078c08ff */
[----:B------:R-:W2:Y:S01]  /*3330*/  @P3 LDG.E.U16 R115, desc[UR20][R4.64] ;  /* 0x0000001404733981 */ /* 0x000ea2000c1e1500 */
[----:B------:R-:W-:Y:S01]  /*3340*/  IMAD R57, R32, UR4, RZ ;  /* 0x0000000420397c24 */ /* 0x000fe2000f8e02ff */
[-C--:B------:R-:W-:Y:S01]  /*3350*/  LEA R20, P5, R27, R80.reuse, 0x1 ;  /* 0x000000501b147211 */ /* 0x080fe200078a08ff */
[----:B------:R-:W-:Y:S01]  /*3360*/  IMAD R56, R30, UR4, RZ ;  /* 0x000000041e387c24 */ /* 0x000fe2000f8e02ff */
[-C--:B0-----:R-:W-:Y:S01]  /*3370*/  LEA R22, P2, R28, R80.reuse, 0x1 ;  /* 0x000000501c167211 */ /* 0x081fe200078408ff */
[----:B------:R-:W-:Y:S01]  /*3380*/  IMAD R33, R33, UR4, RZ ;  /* 0x0000000421217c24 */ /* 0x000fe2000f8e02ff */
[----:B------:R-:W-:-:S02]  /*3390*/  LEA R24, P3, R29, R80, 0x1 ;  /* 0x000000501d187211 */ /* 0x000fc400078608ff */
[-C--:B------:R-:W-:Y:S02]  /*33a0*/  LEA.HI.X.SX32 R23, R28, R81.reuse, 0x1, P2 ;  /* 0x000000511c177211 */ /* 0x080fe400010f0eff */
[----:B------:R-:W-:Y:S01]  /*33b0*/  LEA.HI.X.SX32 R17, R58, R60, 0x1, P6 ;  /* 0x0000003c3a117211 */ /* 0x000fe200030f0eff */
[----:B------:R-:W-:Y:S01]  /*33c0*/  IMAD R60, R36, UR4, RZ ;  /* 0x00000004243c7c24 */ /* 0x000fe2000f8e02ff */
[-C--:B------:R-:W-:Y:S01]  /*33d0*/  LEA R28, P2, R31, R80.reuse, 0x1 ;  /* 0x000000501f1c7211 */ /* 0x080fe200078408ff */
[----:B------:R-:W-:Y:S01]  /*33e0*/  IMAD R58, R34, UR4, RZ ;  /* 0x00000004223a7c24 */ /* 0x000fe2000f8e02ff */
[-C--:B------:R-:W-:Y:S01]  /*33f0*/  LEA.HI.X.SX32 R21, R27, R81.reuse, 0x1, P5 ;  /* 0x000000511b157211 */ /* 0x080fe200028f0eff */
[----:B------:R-:W-:Y:S01]  /*3400*/  IMAD R61, R37, UR4, RZ ;  /* 0x00000004253d7c24 */ /* 0x000fe2000f8e02ff */
[----:B------:R-:W-:Y:S02]  /*3410*/  LEA.HI.X.SX32 R25, R29, R81, 0x1, P3 ;  /* 0x000000511d197211 */ /* 0x000fe400018f0eff */
[-C--:B------:R-:W-:Y:S01]  /*3420*/  LEA R30, P6, R57, R80.reuse, 0x1 ;  /* 0x00000050391e7211 */ /* 0x080fe200078c08ff */
[----:B------:R-:W-:Y:S01]  /*3430*/  IMAD R59, R35, UR4, RZ ;  /* 0x00000004233b7c24 */ /* 0x000fe2000f8e02ff */
[----:B------:R-:W-:-:S02]  /*3440*/  LEA R26, P5, R56, R80, 0x1 ;  /* 0x00000050381a7211 */ /* 0x000fc400078a08ff */
[-C--:B------:R-:W-:Y:S01]  /*3450*/  LEA R32, P3, R33, R80.reuse, 0x1 ;  /* 0x0000005021207211 */ /* 0x080fe200078608ff */
[----:B------:R-:W-:Y:S01]  /*3460*/  IMAD R62, R38, UR4, RZ ;  /* 0x00000004263e7c24 */ /* 0x000fe2000f8e02ff */
[-C--:B------:R-:W-:Y:S01]  /*3470*/  LEA.HI.X.SX32 R29, R31, R81.reuse, 0x1, P2 ;  /* 0x000000511f1d7211 */ /* 0x080fe200010f0eff */
[----:B------:R-:W-:Y:S01]  /*3480*/  IMAD R64, R40, UR4, RZ ;  /* 0x0000000428407c24 */ /* 0x000fe2000f8e02ff */
[-C--:B------:R-:W-:Y:S01]  /*3490*/  LEA.HI.X.SX32 R31, R57, R81.reuse, 0x1, P6 ;  /* 0x00000051391f7211 */ /* 0x080fe200030f0eff */
[----:B------:R-:W-:Y:S01]  /*34a0*/  IMAD R65, R41, UR4, RZ ;  /* 0x0000000429417c24 */ /* 0x000fe2000f8e02ff */
[-C--:B------:R-:W-:Y:S02]  /*34b0*/  LEA.HI.X.SX32 R27, R56, R81.reuse, 0x1, P5 ;  /* 0x00000051381b7211 */ /* 0x080fe400028f0eff */
[----:B------:R-:W-:Y:S02]  /*34c0*/  LEA.HI.X.SX32 R33, R33, R81, 0x1, P3 ;  /* 0x0000005121217211 */ /* 0x000fe400018f0eff */
[-C--:B------:R-:W-:Y:S01]  /*34d0*/  LEA R38, P6, R60, R80.reuse, 0x1 ;  /* 0x000000503c267211 */ /* 0x080fe200078c08ff */
[----:B------:R-:W-:Y:S01]  /*34e0*/  IMAD R63, R39, UR4, RZ ;  /* 0x00000004273f7c24 */ /* 0x000fe2000f8e02ff */
[----:B------:R-:W-:-:S02]  /*34f0*/  LEA R34, P5, R58, R80, 0x1 ;  /* 0x000000503a227211 */ /* 0x000fc400078a08ff */
[-C--:B------:R-:W-:Y:S02]  /*3500*/  LEA R40, P3, R61, R80.reuse, 0x1 ;  /* 0x000000503d287211 */ /* 0x080fe400078608ff */
[-C--:B------:R-:W-:Y:S01]  /*3510*/  LEA R36, P2, R59, R80.reuse, 0x1 ;  /* 0x000000503b247211 */ /* 0x080fe200078408ff */
[----:B------:R-:W-:Y:S01]  /*3520*/  IMAD R72, R46, UR4, RZ ;  /* 0x000000042e487c24 */ /* 0x000fe2000f8e02ff */
[-C--:B------:R-:W-:Y:S01]  /*3530*/  LEA.HI.X.SX32 R39, R60, R81.reuse, 0x1, P6 ;  /* 0x000000513c277211 */ /* 0x080fe200030f0eff */
[----:B------:R-:W-:Y:S01]  /*3540*/  IMAD R66, R42, UR4, RZ ;  /* 0x000000042a427c24 */ /* 0x000fe2000f8e02ff */
[-C--:B------:R-:W-:Y:S01]  /*3550*/  LEA.HI.X.SX32 R35, R58, R81.reuse, 0x1, P5 ;  /* 0x000000513a237211 */ /* 0x080fe200028f0eff */
[----:B------:R-:W-:Y:S01]  /*3560*/  IMAD R68, R44, UR4, RZ ;  /* 0x000000042c447c24 */ /* 0x000fe2000f8e02ff */
[-C--:B------:R-:W-:Y:S01]  /*3570*/  LEA.HI.X.SX32 R41, R61, R81.reuse, 0x1, P3 ;  /* 0x000000513d297211 */ /* 0x080fe200018f0eff */
[----:B------:R-:W-:Y:S01]  /*3580*/  IMAD R76, R48, UR4, RZ ;  /* 0x00000004304c7c24 */ /* 0x000fe2000f8e02ff */
[-C--:B------:R-:W-:Y:S01]  /*3590*/  LEA R46, P6, R64, R80.reuse, 0x1 ;  /* 0x00000050402e7211 */ /* 0x080fe200078c08ff */
[----:B------:R-:W-:Y:S01]  /*35a0*/  IMAD R70, R45, UR4, RZ ;  /* 0x000000042d467c24 */ /* 0x000fe2000f8e02ff */
[----:B------:R-:W-:Y:S01]  /*35b0*/  LEA.HI.X.SX32 R37, R59, R81, 0x1, P2 ;  /* 0x000000513b257211 */ /* 0x000fe200010f0eff */
[----:B------:R-:W-:Y:S01]  /*35c0*/  IMAD R67, R43, UR4, RZ ;  /* 0x000000042b437c24 */ /* 0x000fe2000f8e02ff */
[----:B------:R-:W-:-:S02]  /*35d0*/  LEA R42, P5, R62, R80, 0x1 ;  /* 0x000000503e2a7211 */ /* 0x000fc400078a08ff */
[-C--:B------:R-:W-:Y:S01]  /*35e0*/  LEA R48, P3, R65, R80.reuse, 0x1 ;  /* 0x0000005041307211 */ /* 0x080fe200078608ff */
[----:B------:R-:W-:Y:S01]  /*35f0*/  IMAD R74, R47, UR4, RZ ;  /* 0x000000042f4a7c24 */ /* 0x000fe2000f8e02ff */
[-C--:B------:R-:W-:Y:S01]  /*3600*/  LEA R44, P2, R63, R80.reuse, 0x1 ;  /* 0x000000503f2c7211 */ /* 0x080fe200078408ff */
[----:B------:R-:W-:Y:S01]  /*3610*/  IMAD R92, R49, UR4, RZ ;  /* 0x00000004315c7c24 */ /* 0x000fe2000f8e02ff */
[-C--:B------:R-:W-:Y:S01]  /*3620*/  LEA.HI.X.SX32 R47, R64, R81.reuse, 0x1, P6 ;  /* 0x00000051402f7211 */ /* 0x080fe200030f0eff */
[----:B------:R-:W-:Y:S01]  /*3630*/  IMAD R69, R54, UR4, RZ ;  /* 0x0000000436457c24 */ /* 0x000fe2000f8e02ff */
[-C--:B------:R-:W-:Y:S01]  /*3640*/  LEA.HI.X.SX32 R43, R62, R81.reuse, 0x1, P5 ;  /* 0x000000513e2b7211 */ /* 0x080fe200028f0eff */
[----:B------:R-:W-:Y:S01]  /*3650*/  IMAD R77, R50, UR4, RZ ;  /* 0x00000004324d7c24 */ /* 0x000fe2000f8e02ff */
[----:B------:R-:W-:Y:S01]  /*3660*/  LEA.HI.X.SX32 R49, R65, R81, 0x1, P3 ;  /* 0x0000005141317211 */ /* 0x000fe200018f0eff */
[----:B------:R-:W-:Y:S01]  /*3670*/  IMAD R104, R52, UR4, RZ ;  /* 0x0000000434687c24 */ /* 0x000fe2000f8e02ff */
[----:B------:R-:W-:-:S02]  /*3680*/  LEA R54, P6, R68, R80, 0x1 ;  /* 0x0000005044367211 */ /* 0x000fc400078c08ff */
[-C--:B------:R-:W-:Y:S02]  /*3690*/  LEA.HI.X.SX32 R45, R63, R81.reuse, 0x1, P2 ;  /* 0x000000513f2d7211 */ /* 0x080fe400010f0eff */
[-C--:B------:R-:W-:Y:S02]  /*36a0*/  LEA R50, P5, R66, R80.reuse, 0x1 ;  /* 0x0000005042327211 */ /* 0x080fe400078a08ff */
[-C--:B------:R-:W-:Y:S01]  /*36b0*/  LEA R56, P3, R70, R80.reuse, 0x1 ;  /* 0x0000005046387211 */ /* 0x080fe200078608ff */
[----:B------:R-:W-:Y:S01]  /*36c0*/  IMAD R73, R55, UR4, RZ ;  /* 0x0000000437497c24 */ /* 0x000fe2000f8e02ff */
[----:B------:R-:W-:Y:S01]  /*36d0*/  LEA R52, P2, R67, R80, 0x1 ;  /* 0x0000005043347211 */ /* 0x000fe200078408ff */
[----:B------:R-:W-:Y:S01]  /*36e0*/  IMAD R75, R51, UR4, RZ ;  /* 0x00000004334b7c24 */ /* 0x000fe2000f8e02ff */
[----:B------:R-:W-:Y:S01]  /*36f0*/  LOP3.LUT R233, R139, 0x4, RZ, 0xfc, !PT ;  /* 0x000000048be97812 */ /* 0x000fe200078efcff */
[----:B------:R-:W-:Y:S01]  /*3700*/  IMAD R71, R53, UR4, RZ ;  /* 0x0000000435477c24 */ /* 0x000fe2000f8e02ff */
[----:B------:R-:W-:-:S02]  /*3710*/  LEA.HI.X.SX32 R55, R68, R81, 0x1, P6 ;  /* 0x0000005144377211 */ /* 0x000fc400030f0eff */
[-C--:B------:R-:W-:Y:S02]  /*3720*/  LEA.HI.X.SX32 R51, R66, R81.reuse, 0x1, P5 ;  /* 0x0000005142337211 */ /* 0x080fe400028f0eff */
[-C--:B------:R-:W-:Y:S02]  /*3730*/  LEA.HI.X.SX32 R57, R70, R81.reuse, 0x1, P3 ;  /* 0x0000005146397211 */ /* 0x080fe400018f0eff */
[-C--:B------:R-:W-:Y:S02]  /*3740*/  LEA R62, P6, R76, R80.reuse, 0x1 ;  /* 0x000000504c3e7211 */ /* 0x080fe400078c08ff */
[----:B------:R-:W-:Y:S02]  /*3750*/  LEA.HI.X.SX32 R53, R67, R81, 0x1, P2 ;  /* 0x0000005143357211 */ /* 0x000fe400010f0eff */
[-C--:B------:R-:W-:Y:S02]  /*3760*/  LEA R58, P5, R72, R80.reuse, 0x1 ;  /* 0x00000050483a7211 */ /* 0x080fe400078a08ff */
[----:B------:R-:W-:-:S02]  /*3770*/  LEA R64, P3, R92, R80, 0x1 ;  /* 0x000000505c407211 */ /* 0x000fc400078608ff */
[----:B------:R-:W-:Y:S02]  /*3780*/  LEA R60, P2, R74, R80, 0x1 ;  /* 0x000000504a3c7211 */ /* 0x000fe400078408ff */
[----:B------:R-:W-:Y:S02]  /*3790*/  ISETP.LT.AND P4, PT, R233, R88, P0 ;  /* 0x00000058e900720c */ /* 0x000fe40000781270 */
[-C--:B------:R-:W-:Y:S02]  /*37a0*/  LEA.HI.X.SX32 R63, R76, R81.reuse, 0x1, P6 ;  /* 0x000000514c3f7211 */ /* 0x080fe400030f0eff */
[-C--:B------:R-:W-:Y:S02]  /*37b0*/  LEA.HI.X.SX32 R59, R72, R81.reuse, 0x1, P5 ;  /* 0x00000051483b7211 */ /* 0x080fe400028f0eff */
[----:B------:R-:W-:Y:S02]  /*37c0*/  LEA.HI.X.SX32 R65, R92, R81, 0x1, P3 ;  /* 0x000000515c417211 */ /* 0x000fe400018f0eff */
[----:B------:R-:W-:-:S02]  /*37d0*/  LEA R70, P6, R71, R80, 0x1 ;  /* 0x0000005047467211 */ /* 0x000fc400078c08ff */
[----:B------:R-:W-:Y:S02]  /*37e0*/  LOP3.LUT R235, R139, 0x6, RZ, 0xfc, !PT ;  /* 0x000000068beb7812 */ /* 0x000fe400078efcff */
[-C--:B------:R-:W-:Y:S02]  /*37f0*/  LEA.HI.X.SX32 R61, R74, R81.reuse, 0x1, P2 ;  /* 0x000000514a3d7211 */ /* 0x080fe400010f0eff */
[-C--:B------:R-:W-:Y:S02]  /*3800*/  LEA R72, P3, R73, R80.reuse, 0x1 ;  /* 0x0000005049487211 */ /* 0x080fe400078608ff */
[-C--:B------:R-:W-:Y:S02]  /*3810*/  LEA R66, P5, R104, R80.reuse, 0x1 ;  /* 0x0000005068427211 */ /* 0x080fe400078a08ff */
[----:B------:R-:W-:Y:S02]  /*3820*/  LEA R68, P2, R69, R80, 0x1 ;  /* 0x0000005045447211 */ /* 0x000fe400078408ff */
[----:B------:R-:W-:-:S02]  /*3830*/  LEA.HI.X.SX32 R71, R71, R81, 0x1, P6 ;  /* 0x0000005147477211 */ /* 0x000fc400030f0eff */
[----:B------:R-:W-:Y:S02]  /*3840*/  PRMT R238, RZ, 0x7610, R238 ;  /* 0x00007610ffee7816 */ /* 0x000fe400000000ee */
[-C--:B------:R-:W-:Y:S02]  /*3850*/  LEA.HI.X.SX32 R73, R73, R81.reuse, 0x1, P3 ;  /* 0x0000005149497211 */ /* 0x080fe400018f0eff */
[-C--:B------:R-:W-:Y:S02]  /*3860*/  ISETP.LT.AND P6, PT, R235, R88.reuse, P0 ;  /* 0x00000058eb00720c */ /* 0x080fe400007c1270 */
[-C--:B------:R-:W-:Y:S01]  /*3870*/  LEA.HI.X.SX32 R67, R104, R81.reuse, 0x1, P5 ;  /* 0x0000005168437211 */ /* 0x080fe200028f0eff */
[----:B------:R-:W4:Y:S01]  /*3880*/  @P4 LDG.E.U16 R238, desc[UR20][R6.64] ;  /* 0x0000001406ee4981 */ /* 0x000f22000c1e1500 */
[----:B------:R-:W-:Y:S02]  /*3890*/  LEA.HI.X.SX32 R69, R69, R81, 0x1, P2 ;  /* 0x0000005145457211 */ /* 0x000fe400010f0eff */
[----:B------:R-:W-:-:S02]  /*38a0*/  ISETP.LT.AND P3, PT, R215, R88, P0 ;  /* 0x00000058d700720c */ /* 0x000fc40000761270 */
[-C--:B------:R-:W-:Y:S02]  /*38b0*/  LEA R74, P5, R75, R80.reuse, 0x1 ;  /* 0x000000504b4a7211 */ /* 0x080fe400078a08ff */
[----:B------:R-:W-:Y:S02]  /*38c0*/  LEA R76, P2, R77, R80, 0x1 ;  /* 0x000000504d4c7211 */ /* 0x000fe400078408ff */
[-C--:B------:R-:W-:Y:S02]  /*38d0*/  LEA.HI.X.SX32 R75, R75, R81.reuse, 0x1, P5 ;  /* 0x000000514b4b7211 */ /* 0x080fe400028f0eff */
[----:B------:R-:W-:Y:S02]  /*38e0*/  LEA.HI.X.SX32 R77, R77, R81, 0x1, P2 ;  /* 0x000000514d4d7211 */ /* 0x000fe400010f0eff */
[----:B------:R-:W-:Y:S02]  /*38f0*/  PRMT R232, RZ, 0x7610, R232 ;  /* 0x00007610ffe87816 */ /* 0x000fe400000000e8 */
[----:B------:R-:W-:-:S02]  /*3900*/  ISETP.LT.AND P2, PT, R217, R88, P0 ;  /* 0x00000058d900720c */ /* 0x000fc40000741270 */
[-C--:B------:R-:W-:Y:S02]  /*3910*/  ISETP.LT.AND P5, PT, R219, R88.reuse, P0 ;  /* 0x00000058db00720c */ /* 0x080fe400007a1270 */
[-C--:B------:R-:W-:Y:S01]  /*3920*/  ISETP.LT.AND P4, PT, R221, R88.reuse, P0 ;  /* 0x00000058dd00720c */ /* 0x080fe20000781270 */
[----:B------:R-:W-:Y:S01]  /*3930*/  IMAD R92, R78, UR4, RZ ;  /* 0x000000044e5c7c24 */ /* 0x000fe2000f8e02ff */
[----:B------:R-:W-:Y:S01]  /*3940*/  PRMT R230, RZ, 0x7610, R230 ;  /* 0x00007610ffe67816 */ /* 0x000fe200000000e6 */
[----:B------:R-:W-:Y:S01]  /*3950*/  IMAD R104, R79, UR4, RZ ;  /* 0x000000044f687c24 */ /* 0x000fe2000f8e02ff */
[----:B------:R-:W-:Y:S01]  /*3960*/  ISETP.LT.AND P0, PT, R138, R88, P0 ;  /* 0x000000588a00720c */ /* 0x000fe20000701270 */
[----:B------:R-:W4:Y:S01]  /*3970*/  @P6 LDG.E.U16 R232, desc[UR20][R8.64] ;  /* 0x0000001408e86981 */ /* 0x000f22000c1e1500 */
[----:B------:R-:W-:Y:S02]  /*3980*/  PRMT R228, RZ, 0x7610, R228 ;  /* 0x00007610ffe47816 */ /* 0x000fe400000000e4 */
[----:B------:R-:W-:Y:S01]  /*3990*/  PRMT R226, RZ, 0x7610, R226 ;  /* 0x00007610ffe27816 */ /* 0x000fe200000000e2 */
[----:B------:R-:W4:Y:S01]  /*39a0*/  @P3 LDG.E.U16 R230, desc[UR20][R10.64] ;  /* 0x000000140ae63981 */ /* 0x000f22000c1e1500 */
[----:B------:R-:W-:-:S02]  /*39b0*/  PRMT R224, RZ, 0x7610, R224 ;  /* 0x00007610ffe07816 */ /* 0x000fc400000000e0 */
[----:B------:R-:W-:Y:S01]  /*39c0*/  LEA R78, P6, R92, R80, 0x1 ;  /* 0x000000505c4e7211 */ /* 0x000fe200078c08ff */
[----:B------:R-:W4:Y:S01]  /*39d0*/  @P2 LDG.E.U16 R228, desc[UR20][R12.64] ;  /* 0x000000140ce42981 */ /* 0x000f22000c1e1500 */
[----:B------:R-:W-:Y:S02]  /*39e0*/  PRMT R222, RZ, 0x7610, R222 ;  /* 0x00007610ffde7816 */ /* 0x000fe400000000de */
[----:B------:R-:W-:Y:S01]  /*39f0*/  PRMT R220, RZ, 0x7610, R220 ;  /* 0x00007610ffdc7816 */ /* 0x000fe200000000dc */
[----:B------:R-:W4:Y:S01]  /*3a00*/  @P5 LDG.E.U16 R226, desc[UR20][R14.64] ;  /* 0x000000140ee25981 */ /* 0x000f22000c1e1500 */
[----:B------:R-:W-:Y:S02]  /*3a10*/  PRMT R174, RZ, 0x7610, R174 ;  /* 0x00007610ffae7816 */ /* 0x000fe400000000ae */
[----:B------:R-:W-:Y:S01]  /*3a20*/  PRMT R176, RZ, 0x7610, R176 ;  /* 0x00007610ffb07816 */ /* 0x000fe200000000b0 */
[----:B------:R-:W4:Y:S01]  /*3a30*/  @P4 LDG.E.U16 R224, desc[UR20][R16.64] ;  /* 0x0000001410e04981 */ /* 0x000f22000c1e1500 */
[----:B------:R-:W-:-:S02]  /*3a40*/  PRMT R178, RZ, 0x7610, R178 ;  /* 0x00007610ffb27816 */ /* 0x000fc400000000b2 */
[----:B------:R-:W-:Y:S01]  /*3a50*/  PRMT R180, RZ, 0x7610, R180 ;  /* 0x00007610ffb47816 */ /* 0x000fe200000000b4 */
[----:B------:R-:W4:Y:S01]  /*3a60*/  @P0 LDG.E.U16 R222, desc[UR20][R18.64] ;  /* 0x0000001412de0981 */ /* 0x000f22000c1e1500 */
[----:B------:R-:W-:Y:S02]  /*3a70*/  PRMT R182, RZ, 0x7610, R182 ;  /* 0x00007610ffb67816 */ /* 0x000fe400000000b6 */
[----:B------:R-:W-:Y:S01]  /*3a80*/  PRMT R184, RZ, 0x7610, R184 ;  /* 0x00007610ffb87816 */ /* 0x000fe200000000b8 */
[----:B------:R-:W4:Y:S01]  /*3a90*/  @P0 LDG.E.U16 R220, desc[UR20][R26.64] ;  /* 0x000000141adc0981 */ /* 0x000f22000c1e1500 */
[----:B------:R-:W-:Y:S02]  /*3aa0*/  LEA R80, P3, R104, R80, 0x1 ;  /* 0x0000005068507211 */ /* 0x000fe400078608ff */
        /* <DEDUP_REMOVED lines=35> */
[-C--:B------:R-:W-:Y:S02]  /*3ce0*/  LEA.HI.X.SX32 R79, R92, R81.reuse, 0x1, P6 ;  /* 0x000000515c4f7211 */ /* 0x080fe400030f0eff */
[----:B------:R-:W-:Y:S01]  /*3cf0*/  PRMT R214, RZ, 0x7610, R214 ;  /* 0x00007610ffd67816 */ /* 0x000fe200000000d6 */
[----:B------:R-:W4:Y:S01]  /*3d00*/  @P0 LDG.E.U16 R247, desc[UR20][R68.64] ;  /* 0x0000001444f70981 */ /* 0x000f22000c1e1500 */
[----:B------:R-:W-:-:S03]  /*3d10*/  LEA.HI.X.SX32 R81, R104, R81, 0x1, P3 ;  /* 0x0000005168517211 */ /* 0x000fc600018f0eff */
[----:B------:R-:W4:Y:S04]  /*3d20*/  @P0 LDG.E.U16 R249, desc[UR20][R74.64] ;  /* 0x000000144af90981 */ /* 0x000f28000c1e1500 */
        /* <DEDUP_REMOVED lines=15> */
[----:B------:R-:W4:Y:S01]  /*3e20*/  @P0 LDG.E.U16 R214, desc[UR20][R80.64] ;  /* 0x0000001450d60981 */ /* 0x000f22000c1e1500 */
[----:B------:R-:W-:-:S02]  /*3e30*/  SHF.R.S32.HI R92, RZ, 0x6, R97 ;  /* 0x00000006ff5c7819 */ /* 0x000fc40000011461 */
[----:B------:R-:W-:Y:S02]  /*3e40*/  SHF.R.S32.HI R104, RZ, 0x1f, R83 ;  /* 0x0000001fff687819 */ /* 0x000fe40000011453 */
[----:B------:R-:W-:Y:S01]  /*3e50*/  SGXT R92, R92, 0x1 ;  /* 0x000000015c5c781a */ /* 0x000fe20000000200 */
[----:B------:R-:W-:-:S04]  /*3e60*/  @!UP1 UIADD3 UR4, UPT, UPT, -UR6, 0x100000, URZ ;  /* 0x0010000006049890 */ /* 0x000fc8000fffe1ff */
[----:B------:R-:W-:Y:S02]  /*3e70*/  @!UP1 USHF.L.U32 UR5, UR4, 0xb, URZ ;  /* 0x0000000b04059899 */ /* 0x000fe400080006ff */
[----:B------:R-:W-:Y:S01]  /*3e80*/  @!UP1 USHF.L.U32 UR4, UR4, 0x1, URZ ;  /* 0x0000000104049899 */ /* 0x000fe200080006ff */
[----:B------:R-:W-:Y:S01]  /*3e90*/  IMAD.SHL.U32 R143, R97, 0x2, RZ ;  /* 0x00000002618f7824 */ /* 0x000fe200078e00ff */
[----:B------:R-:W-:Y:S02]  /*3ea0*/  SHF.L.U64.HI R83, R83, 0x1, R104 ;  /* 0x0000000153537819 */ /* 0x000fe40000010268 */
[----:B------:R-:W-:Y:S02]  /*3eb0*/  LOP3.LUT R104, R92, 0x90, RZ, 0xc0, !PT ;  /* 0x000000905c687812 */ /* 0x000fe400078ec0ff */
[----:B------:R-:W-:Y:S02]  /*3ec0*/  SHF.R.S32.HI R108, RZ, 0x1f, R93 ;  /* 0x0000001fff6c7819 */ /* 0x000fe4000001145d */
[----:B------:R-:W-:Y:S01]  /*3ed0*/  LEA R92, P3, R93, R82, 0x1 ;  /* 0x000000525d5c7211 */ /* 0x000fe200078608ff */
[----:B------:R-:W-:Y:S01]  /*3ee0*/  VOTEU.ALL UP2, P1 ;  /* 0x0000000000ff7886 */ /* 0x000fe20000840000 */
[----:B------:R-:W-:-:S02]  /*3ef0*/  LOP3.LUT R143, R104, 0x7e, R143, 0x78, !PT ;  /* 0x0000007e688f7812 */ /* 0x000fc400078e788f */
[----:B------:R-:W-:Y:S02]  /*3f00*/  LEA.HI.X R93, R93, R83, R108, 0x1, P3 ;  /* 0x000000535d5d7211 */ /* 0x000fe400018f0c6c */
[----:B------:R-:W-:Y:S01]  /*3f10*/  SHF.R.S32.HI R112, RZ, 0x1f, R117 ;  /* 0x0000001fff707819 */ /* 0x000fe20000011475 */
[----:B------:R0:W1:Y:S01]  /*3f20*/  @!UP2 SYNCS.EXCH.64 URZ, [UR9+0x8008], UR4 ;  /* 0x0080080409ffa5b2 */ /* 0x0000620008000100 */
[-C--:B------:R-:W-:Y:S02]  /*3f30*/  LEA R136, P2, R117, R82.reuse, 0x1 ;  /* 0x0000005275887211 */ /* 0x080fe400078408ff */
[----:B------:R-:W-:Y:S02]  /*3f40*/  SHF.R.S32.HI R126, RZ, 0x1f, R109 ;  /* 0x0000001fff7e7819 */ /* 0x000fe4000001146d */
[----:B------:R-:W-:Y:S01]  /*3f50*/  LEA R108, P4, R109, R82, 0x1 ;  /* 0x000000526d6c7211 */ /* 0x000fe200078808ff */
[----:B--2---:R2:W-:Y:S01]  /*3f60*/  STS.U16 [R143+UR9+0x1400], R98 ;  /* 0x001400628f007988 */ /* 0x0045e20008000409 */
[----:B------:R-:W-:-:S02]  /*3f70*/  ISETP.NE.U32.AND P0, PT, R100, RZ, PT ;  /* 0x000000ff6400720c */ /* 0x000fc40003f05070 */
[-C--:B------:R-:W-:Y:S02]  /*3f80*/  LEA.HI.X R112, R117, R83.reuse, R112, 0x1, P2 ;  /* 0x0000005375707211 */ /* 0x080fe400010f0c70 */
[-C--:B------:R-:W-:Y:S01]  /*3f90*/  LEA.HI.X R109, R109, R83.reuse, R126, 0x1, P4 ;  /* 0x000000536d6d7211 */ /* 0x080fe200020f0c7e */
[-C--:B------:R-:W-:Y:S01]  /*3fa0*/  IMAD R126, R181, R134.reuse, RZ ;  /* 0x00000086b57e7224 */ /* 0x080fe200078e02ff */
[----:B------:R-:W-:Y:S02]  /*3fb0*/  LOP3.LUT R142, R143, 0x20, RZ, 0x3c, !PT ;  /* 0x000000208f8e7812 */ /* 0x000fe400078e3cff */
[----:B------:R-:W-:Y:S01]  /*3fc0*/  SHF.R.S32.HI R122, RZ, 0x1f, R101 ;  /* 0x0000001fff7a7819 */ /* 0x000fe20000011465 */
[----:B--2---:R-:W-:Y:S01]  /*3fd0*/  IMAD R98, R225, R134, RZ ;  /* 0x00000086e1627224 */ /* 0x004fe200078e02ff */
[-C--:B------:R-:W-:Y:S01]  /*3fe0*/  LEA R100, P2, R101, R82.reuse, 0x1 ;  /* 0x0000005265647211 */ /* 0x080fe200078408ff */
[----:B------:R-:W-:Y:S01]  /*3ff0*/  STS.U16 [R143+UR9+0x400], R110 ;  /* 0x0004006e8f007988 */ /* 0x000fe20008000409 */
[----:B------:R-:W-:Y:S01]  /*4000*/  SHF.R.S32.HI R124, RZ, 0x1f, R105 ;  /* 0x0000001fff7c7819 */ /* 0x000fe20000011469 */
[----:B------:R-:W-:Y:S01]  /*4010*/  IMAD.SHL.U32 R117, R98, 0x2, RZ ;  /* 0x0000000262757824 */ /* 0x000fe200078e00ff */
[-C--:B------:R-:W-:Y:S01]  /*4020*/  LEA R104, P3, R105, R82.reuse, 0x1 ;  /* 0x0000005269687211 */ /* 0x080fe200078608ff */
[----:B---3--:R-:W-:Y:S01]  /*4030*/  STS.U16 [R143+UR9+0x800], R114 ;  /* 0x000800728f007988 */ /* 0x008fe20008000409 */
[----:B------:R-:W-:Y:S01]  /*4040*/  SHF.R.S32.HI R128, RZ, 0x1f, R113 ;  /* 0x0000001fff807819 */ /* 0x000fe20000011471 */
[----:B------:R-:W-:Y:S01]  /*4050*/  IMAD.SHL.U32 R121, R126, 0x2, RZ ;  /* 0x000000027e797824 */ /* 0x000fe200078e00ff */
[----:B------:R-:W-:Y:S01]  /*4060*/  LEA R216, P5, R113, R82, 0x1 ;  /* 0x0000005271d87211 */ /* 0x000fe200078a08ff */
[----:B-----5:R2:W-:Y:S01]  /*4070*/  STS.U16 [R143+UR9+0xc00], R116 ;  /* 0x000c00748f007988 */ /* 0x0205e20008000409 */
[----:B------:R-:W-:Y:S01]  /*4080*/  LEA.HI.X R101, R101, R83, R122, 0x1, P2 ;  /* 0x0000005365657211 */ /* 0x000fe200010f0c7a */
[----:B------:R-:W-:-:S02]  /*4090*/  IMAD R122, R207, R134, RZ ;  /* 0x00000086cf7a7224 */ /* 0x000fc400078e02ff */
[----:B------:R-:W-:Y:S04]  /*40a0*/  STS.U16 [R143+UR9+0x1000], R118 ;  /* 0x001000768f007988 */ /* 0x000fe80008000409 */
[----:B------:R-:W-:Y:S04]  /*40b0*/  STS.U16 [R143+UR9+0x1800], R102 ;  /* 0x001800668f007988 */ /* 0x000fe80008000409 */
[----:B------:R-:W-:Y:S04]  /*40c0*/  STS.U16 [R143+UR9+0x1c00], R106 ;  /* 0x001c006a8f007988 */ /* 0x000fe80008000409 */
[----:B------:R-:W-:Y:S01]  /*40d0*/  STS.U16 [R143+UR9], R120 ;  /* 0x000000788f007988 */ /* 0x000fe20008000409 */
[----:B------:R-:W-:-:S03]  /*40e0*/  LEA.HI.X R105, R105, R83, R124, 0x1, P3 ;  /* 0x0000005369697211 */ /* 0x000fc600018f0c7c */
[----:B----4-:R3:W-:Y:S01]  /*40f0*/  STS.U16 [R142+UR9+0x500], R99 ;  /* 0x000500638e007988 */ /* 0x0107e20008000409 */
[----:B------:R-:W-:Y:S01]  /*4100*/  LOP3.LUT R141, R143, 0x40, RZ, 0x3c, !PT ;  /* 0x000000408f8d7812 */ /* 0x000fe200078e3cff */
[----:B------:R-:W-:Y:S01]  /*4110*/  IMAD.HI R124, R98, 0x2, RZ ;  /* 0x00000002627c7827 */ /* 0x000fe200078e02ff */
[----:B------:R-:W-:Y:S01]  /*4120*/  LEA.HI.X R113, R113, R83, R128, 0x1, P5 ;  /* 0x0000005371717211 */ /* 0x000fe200028f0c80 */
[----:B------:R4:W-:Y:S01]  /*4130*/  STS.U16 [R142+UR9+0x1500], R87 ;  /* 0x001500578e007988 */ /* 0x0009e20008000409 */
[----:B--2---:R-:W-:Y:S01]  /*4140*/  IADD3 R116, P2, P3, R117, UR12, R82 ;  /* 0x0000000c75747c10 */ /* 0x004fe2000fb5e052 */
[----:B------:R-:W-:-:S04]  /*4150*/  IMAD.HI R126, R126, 0x2, RZ ;  /* 0x000000027e7e7827 */ /* 0x000fc800078e02ff */
[-C--:B---3--:R-:W-:Y:S01]  /*4160*/  IMAD R99, R185, R134.reuse, RZ ;  /* 0x00000086b9637224 */ /* 0x088fe200078e02ff */
[----:B------:R-:W-:Y:S01]  /*4170*/  IADD3 R120, P4, P5, R121, UR12, R82 ;  /* 0x0000000c79787c10 */ /* 0x000fe2000fd9e052 */
[C---:B------:R-:W-:Y:S02]  /*4180*/  IMAD.SHL.U32 R129, R122.reuse, 0x2, RZ ;  /* 0x000000027a817824 */ /* 0x040fe400078e00ff */
[----:B------:R-:W-:Y:S01]  /*4190*/  IMAD.SHL.U32 R125, R99, 0x2, RZ ;  /* 0x00000002637d7824 */ /* 0x000fe200078e00ff */
[----:B------:R-:W-:Y:S01]  /*41a0*/  STS.U16 [R142+UR9+0xd00], R103 ;  /* 0x000d00678e007988 */ /* 0x000fe20008000409 */
[-C--:B------:R-:W-:Y:S02]  /*41b0*/  IMAD R118, R183, R134.reuse, RZ ;  /* 0x00000086b7767224 */ /* 0x080fe400078e02ff */
[----:B----4-:R-:W-:Y:S01]  /*41c0*/  IMAD R87, R195, R134, RZ ;  /* 0x00000086c3577224 */ /* 0x010fe200078e02ff */
[----:B------:R-:W-:Y:S01]  /*41d0*/  STS.U16 [R142+UR9+0x900], R107 ;  /* 0x0009006b8e007988 */ /* 0x000fe20008000409 */
[----:B------:R-:W-:Y:S01]  /*41e0*/  IMAD.HI R122, R122, 0x2, RZ ;  /* 0x000000027a7a7827 */ /* 0x000fe200078e02ff */
[----:B------:R-:W-:-:S02]  /*41f0*/  IADD3.X R117, PT, PT, R124, UR13, R83, P2, P3 ;  /* 0x0000000d7c757c10 */ /* 0x000fc400097e6453 */
[----:B------:R-:W-:Y:S01]  /*4200*/  STS.U16 [R142+UR9+0x1100], R111 ;  /* 0x0011006f8e007988 */ /* 0x000fe20008000409 */
[----:B------:R-:W-:-:S03]  /*4210*/  IADD3.X R121, PT, PT, R126, UR13, R83, P4, P5 ;  /* 0x0000000d7e797c10 */ /* 0x000fc6000a7ea453 */
[----:B------:R-:W-:Y:S01]  /*4220*/  STS.U16 [R142+UR9+0x1900], R91 ;  /* 0x0019005b8e007988 */ /* 0x000fe20008000409 */
[----:B------:R-:W-:-:S03]  /*4230*/  IMAD.SHL.U32 R133, R118, 0x2, RZ ;  /* 0x0000000276857824 */ /* 0x000fc600078e00ff */
[----:B------:R-:W-:Y:S01]  /*4240*/  STS.U16 [R142+UR9+0x1d00], R85 ;  /* 0x001d00558e007988 */ /* 0x000fe20008000409 */
[----:B------:R-:W-:-:S03]  /*4250*/  IMAD.SHL.U32 R131, R87, 0x2, RZ ;  /* 0x0000000257837824 */ /* 0x000fc600078e00ff */
[----:B------:R-:W-:Y:S01]  /*4260*/  STS.U16 [R142+UR9+0x100], R115 ;  /* 0x000100738e007988 */ /* 0x000fe20008000409 */
[----:B------:R-:W-:-:S03]  /*4270*/  IADD3 R124, P2, P3, R125, UR12, R82 ;  /* 0x0000000c7d7c7c10 */ /* 0x000fc6000fb5e052 */
[----:B------:R2:W-:Y:S01]  /*4280*/  STS.U16 [R141+UR9+0xe00], R90 ;  /* 0x000e005a8d007988 */ /* 0x0005e20008000409 */
[--C-:B------:R-:W-:Y:S01]  /*4290*/  IADD3 R128, P4, P5, R129, UR12, R82.reuse ;  /* 0x0000000c81807c10 */ /* 0x100fe2000fd9e052 */
[-C--:B------:R-:W-:Y:S02]  /*42a0*/  IMAD R114, R209, R134.reuse, RZ ;  /* 0x00000086d1727224 */ /* 0x080fe400078e02ff */
[----:B------:R-:W-:Y:S01]  /*42b0*/  IMAD R110, R227, R134, RZ ;  /* 0x00000086e36e7224 */ /* 0x000fe200078e02ff */
[----:B------:R3:W-:Y:S01]  /*42c0*/  STS.U16 [R141+UR9+0x600], R86 ;  /* 0x000600568d007988 */ /* 0x0007e20008000409 */
[----:B--2---:R-:W-:Y:S01]  /*42d0*/  IMAD.HI R90, R99, 0x2, RZ ;  /* 0x00000002635a7827 */ /* 0x004fe200078e02ff */
[--C-:B------:R-:W-:Y:S02]  /*42e0*/  IADD3.X R129, PT, PT, R122, UR13, R83.reuse, P4, P5 ;  /* 0x0000000d7a817c10 */ /* 0x100fe4000a7ea453 */
[----:B------:R-:W-:Y:S01]  /*42f0*/  IADD3 R130, P4, P5, R131, UR12, R82 ;  /* 0x0000000c83827c10 */ /* 0x000fe2000fd9e052 */
[----:B------:R-:W-:Y:S01]  /*4300*/  IMAD.HI R118, R118, 0x2, RZ ;  /* 0x0000000276767827 */ /* 0x000fe200078e02ff */
[----:B------:R-:W-:-:S02]  /*4310*/  IADD3.X R125, PT, PT, R90, UR13, R83, P2, P3 ;  /* 0x0000000d5a7d7c10 */ /* 0x000fc400097e6453 */
[----:B------:R-:W-:Y:S01]  /*4320*/  IADD3 R132, P2, P3, R133, UR12, R82 ;  /* 0x0000000c85847c10 */ /* 0x000fe2000fb5e052 */
[----:B---3--:R-:W-:-:S04]  /*4330*/  IMAD.HI R86, R87, 0x2, RZ ;  /* 0x0000000257567827 */ /* 0x008fc800078e02ff */
[----:B------:R-:W-:Y:S02]  /*4340*/  IMAD.SHL.U32 R127, R114, 0x2, RZ ;  /* 0x00000002727f7824 */ /* 0x000fe400078e00ff */
[----:B------:R-:W-:Y:S02]  /*4350*/  IMAD.SHL.U32 R123, R110, 0x2, RZ ;  /* 0x000000026e7b7824 */ /* 0x000fe400078e00ff */
[-C--:B------:R-:W-:Y:S02]  /*4360*/  IMAD R85, R187, R134.reuse, RZ ;  /* 0x00000086bb557224 */ /* 0x080fe400078e02ff */
[----:B------:R-:W-:Y:S01]  /*4370*/  IMAD R106, R197, R134, RZ ;  /* 0x00000086c56a7224 */ /* 0x000fe200078e02ff */
[----:B------:R2:W-:Y:S01]  /*4380*/  STS.U16 [R141+UR9+0xa00], R84 ;  /* 0x000a00548d007988 */ /* 0x0005e20008000409 */
[----:B------:R-:W-:Y:S01]  /*4390*/  IMAD.HI R114, R114, 0x2, RZ ;  /* 0x0000000272727827 */ /* 0x000fe200078e02ff */
[--C-:B------:R-:W-:Y:S02]  /*43a0*/  IADD3.X R133, PT, PT, R118, UR13, R83.reuse, P2, P3 ;  /* 0x0000000d76857c10 */ /* 0x100fe400097e6453 */
[----:B------:R-:W-:Y:S01]  /*43b0*/  IADD3.X R131, PT, PT, R86, UR13, R83, P4, P5 ;  /* 0x0000000d56837c10 */ /* 0x000fe2000a7ea453 */
[----:B------:R-:W-:Y:S01]  /*43c0*/  IMAD.HI R110, R110, 0x2, RZ ;  /* 0x000000026e6e7827 */ /* 0x000fe200078e02ff */
[----:B------:R-:W-:-:S02]  /*43d0*/  IADD3 R126, P2, P3, R127, UR12, R82 ;  /* 0x0000000c7f7e7c10 */ /* 0x000fc4000fb5e052 */
[----:B------:R-:W-:Y:S01]  /*43e0*/  IADD3 R122, P4, P5, R123, UR12, R82 ;  /* 0x0000000c7b7a7c10 */ /* 0x000fe2000fd9e052 */
[C---:B------:R-:W-:Y:S02]  /*43f0*/  IMAD.SHL.U32 R119, R85.reuse, 0x2, RZ ;  /* 0x0000000255777824 */ /* 0x040fe400078e00ff */
[----:B--2---:R-:W-:-:S04]  /*4400*/  IMAD.HI R84, R85, 0x2, RZ ;  /* 0x0000000255547827 */ /* 0x004fc800078e02ff */
[----:B------:R-:W-:Y:S02]  /*4410*/  IMAD.SHL.U32 R115, R106, 0x2, RZ ;  /* 0x000000026a737824 */ /* 0x000fe400078e00ff */
[-C--:B------:R-:W-:Y:S02]  /*4420*/  IMAD R98, R189, R134.reuse, RZ ;  /* 0x00000086bd627224 */ /* 0x080fe400078e02ff */
[-C--:B------:R-:W-:Y:S02]  /*4430*/  IMAD R85, R199, R134.reuse, RZ ;  /* 0x00000086c7557224 */ /* 0x080fe400078e02ff */
[----:B------:R-:W-:Y:S01]  /*4440*/  IMAD R102, R211, R134, RZ ;  /* 0x00000086d3667224 */ /* 0x000fe200078e02ff */
[--C-:B------:R-:W-:Y:S01]  /*4450*/  IADD3.X R127, PT, PT, R114, UR13, R83.reuse, P2, P3 ;  /* 0x0000000d727f7c10 */ /* 0x100fe200097e6453 */
[----:B------:R-:W-:Y:S01]  /*4460*/  IMAD.HI R106, R106, 0x2, RZ ;  /* 0x000000026a6a7827 */ /* 0x000fe200078e02ff */
[----:B------:R-:W-:Y:S02]  /*4470*/  IADD3.X R123, PT, PT, R110, UR13, R83, P4, P5 ;  /* 0x0000000d6e7b7c10 */ /* 0x000fe4000a7ea453 */
[--C-:B------:R-:W-:Y:S01]  /*4480*/  IADD3 R114, P4, P5, R115, UR12, R82.reuse ;  /* 0x0000000c73727c10 */ /* 0x100fe2000fd9e052 */
[----:B------:R-:W-:Y:S01]  /*4490*/  IMAD.SHL.U32 R107, R98, 0x2, RZ ;  /* 0x00000002626b7824 */ /* 0x000fe200078e00ff */
[----:B------:R-:W-:Y:S01]  /*44a0*/  IADD3 R118, P2, P3, R119, UR12, R82 ;  /* 0x0000000c77767c10 */ /* 0x000fe2000fb5e052 */
[----:B------:R-:W-:-:S02]  /*44b0*/  IMAD.SHL.U32 R103, R85, 0x2, RZ ;  /* 0x0000000255677824 */ /* 0x000fc400078e00ff */
[----:B------:R-:W-:Y:S01]  /*44c0*/  IMAD.HI R90, R85, 0x2, RZ ;  /* 0x00000002555a7827 */ /* 0x000fe200078e02ff */
[----:B------:R-:W-:-:S03]  /*44d0*/  IADD3.X R115, PT, PT, R106, UR13, R83, P4, P5 ;  /* 0x0000000d6a737c10 */ /* 0x000fc6000a7ea453 */
[----:B------:R-:W-:Y:S02]  /*44e0*/  IMAD.SHL.U32 R111, R102, 0x2, RZ ;  /* 0x00000002666f7824 */ /* 0x000fe400078e00ff */
[----:B------:R-:W-:Y:S01]  /*44f0*/  IMAD R85, R213, R134, RZ ;  /* 0x00000086d5557224 */ /* 0x000fe200078e02ff */
[----:B------:R-:W-:Y:S01]  /*4500*/  IADD3.X R119, PT, PT, R84, UR13, R83, P2, P3 ;  /* 0x0000000d54777c10 */ /* 0x000fe200097e6453 */
[----:B------:R-:W-:Y:S01]  /*4510*/  IMAD.HI R98, R98, 0x2, RZ ;  /* 0x0000000262627827 */ /* 0x000fe200078e02ff */
[--C-:B------:R-:W-:Y:S02]  /*4520*/  IADD3 R106, P4, P5, R107, UR12, R82.reuse ;  /* 0x0000000c6b6a7c10 */ /* 0x100fe4000fd9e052 */
[----:B------:R-:W-:Y:S01]  /*4530*/  IADD3 R110, P3, P2, R111, UR12, R82 ;  /* 0x0000000c6f6e7c10 */ /* 0x000fe2000fa7e052 */
[----:B------:R-:W-:-:S04]  /*4540*/  IMAD.HI R102, R102, 0x2, RZ ;  /* 0x0000000266667827 */ /* 0x000fc800078e02ff */
[C---:B------:R-:W-:Y:S02]  /*4550*/  IMAD.SHL.U32 R99, R85.reuse, 0x2, RZ ;  /* 0x0000000255637824 */ /* 0x040fe400078e00ff */
[----:B------:R-:W-:Y:S01]  /*4560*/  IMAD.HI R86, R85, 0x2, RZ ;  /* 0x0000000255567827 */ /* 0x000fe200078e02ff */
[----:B------:R-:W-:-:S03]  /*4570*/  IADD3.X R107, PT, PT, R98, UR13, R83, P4, P5 ;  /* 0x0000000d626b7c10 */ /* 0x000fc6000a7ea453 */
[-C--:B------:R-:W-:Y:S02]  /*4580*/  IMAD R140, R191, R134.reuse, RZ ;  /* 0x00000086bf8c7224 */ /* 0x080fe400078e02ff */
[----:B------:R-:W-:Y:S01]  /*4590*/  IMAD R85, R229, R134, RZ ;  /* 0x00000086e5557224 */ /* 0x000fe200078e02ff */
[--C-:B------:R-:W-:Y:S01]  /*45a0*/  IADD3.X R111, PT, PT, R102, UR13, R83.reuse, P3, P2 ;  /* 0x0000000d666f7c10 */ /* 0x100fe20009fe4453 */
[----:B------:R-:W-:Y:S01]  /*45b0*/  IMAD.SHL.U32 R87, R140, 0x2, RZ ;  /* 0x000000028c577824 */ /* 0x000fe200078e00ff */
[--C-:B------:R-:W-:Y:S01]  /*45c0*/  IADD3 R98, P4, P5, R99, UR12, R82.reuse ;  /* 0x0000000c63627c10 */ /* 0x100fe2000fd9e052 */
[----:B------:R-:W-:Y:S01]  /*45d0*/  IMAD.SHL.U32 R91, R85, 0x2, RZ ;  /* 0x00000002555b7824 */ /* 0x000fe200078e00ff */
[----:B------:R-:W-:Y:S01]  /*45e0*/  IADD3 R102, P3, P2, R103, UR12, R82 ;  /* 0x0000000c67667c10 */ /* 0x000fe2000fa7e052 */
[----:B------:R-:W-:Y:S01]  /*45f0*/  IMAD.HI R84, R85, 0x2, RZ ;  /* 0x0000000255547827 */ /* 0x000fe200078e02ff */
[----:B------:R-:W-:-:S03]  /*4600*/  IADD3.X R99, PT, PT, R86, UR13, R83, P4, P5 ;  /* 0x0000000d56637c10 */ /* 0x000fc6000a7ea453 */
[----:B------:R-:W-:Y:S01]  /*4610*/  IMAD R85, R201, R134, RZ ;  /* 0x00000086c9557224 */ /* 0x000fe200078e02ff */
[----:B------:R-:W-:Y:S02]  /*4620*/  IADD3.X R103, PT, PT, R90, UR13, R83, P3, P2 ;  /* 0x0000000d5a677c10 */ /* 0x000fe40009fe4453 */
[--C-:B------:R-:W-:Y:S01]  /*4630*/  IADD3 R86, P4, P5, R87, UR12, R82.reuse ;  /* 0x0000000c57567c10 */ /* 0x100fe2000fd9e052 */
[----:B------:R-:W-:Y:S01]  /*4640*/  IMAD.SHL.U32 R87, R85, 0x2, RZ ;  /* 0x0000000255577824 */ /* 0x000fe200078e00ff */
[----:B------:R-:W-:Y:S01]  /*4650*/  IADD3 R90, P3, P2, R91, UR12, R82 ;  /* 0x0000000c5b5a7c10 */ /* 0x000fe2000fa7e052 */
[----:B------:R-:W-:-:S03]  /*4660*/  IMAD.HI R140, R140, 0x2, RZ ;  /* 0x000000028c8c7827 */ /* 0x000fc600078e02ff */
[--C-:B------:R-:W-:Y:S02]  /*4670*/  IADD3.X R91, PT, PT, R84, UR13, R83.reuse, P3, P2 ;  /* 0x0000000d545b7c10 */ /* 0x100fe40009fe4453 */
[----:B------:R-:W-:Y:S02]  /*4680*/  IADD3 R84, P3, P2, R87, UR12, R82 ;  /* 0x0000000c57547c10 */ /* 0x000fe4000fa7e052 */
[----:B------:R-:W-:Y:S01]  /*4690*/  IADD3.X R87, PT, PT, R140, UR13, R83, P4, P5 ;  /* 0x0000000d8c577c10 */ /* 0x000fe2000a7ea453 */
[----:B------:R-:W-:-:S05]  /*46a0*/  IMAD.HI R140, R85, 0x2, RZ ;  /* 0x00000002558c7827 */ /* 0x000fca00078e02ff */
[----:B------:R-:W-:Y:S02]  /*46b0*/  IADD3.X R85, PT, PT, R140, UR13, R83, P3, P2 ;  /* 0x0000000d8c557c10 */ /* 0x000fe40009fe4453 */
[----:B------:R-:W-:Y:S01]  /*46c0*/  LOP3.LUT R140, R143, 0x60, RZ, 0x3c, !PT ;  /* 0x000000608f8c7812 */ /* 0x000fe200078e3cff */
[----:B------:R-:W-:Y:S04]  /*46d0*/  STS.U16 [R141+UR9+0x1200], R246 ;  /* 0x001200f68d007988 */ /* 0x000fe80008000409 */
        /* <DEDUP_REMOVED lines=11> */
[----:B------:R-:W-:Y:S01]  /*4790*/  STS.U16 [R140+UR9+0x1f00], R224 ;  /* 0x001f00e08c007988 */ /* 0x000fe20008000409 */
[----:B------:R-:W-:-:S03]  /*47a0*/  IMAD R137, R223, R134, RZ ;  /* 0x00000086df897224 */ /* 0x000fc600078e02ff */
[----:B------:R-:W-:Y:S04]  /*47b0*/  STS.U16 [R143+UR9+0x2000], R222 ;  /* 0x002000de8f007988 */ /* 0x000fe80008000409 */
[----:B------:R-:W-:Y:S04]  /*47c0*/  STS.U16 [R143+UR9+0x2400], R220 ;  /* 0x002400dc8f007988 */ /* 0x000fe80008000409 */
[----:B------:R2:W-:Y:S04]  /*47d0*/  STS.U16 [R143+UR9+0x2800], R174 ;  /* 0x002800ae8f007988 */ /* 0x0005e80008000409 */
[----:B------:R-:W-:Y:S04]  /*47e0*/  STS.U16 [R143+UR9+0x2c00], R176 ;  /* 0x002c00b08f007988 */ /* 0x000fe80008000409 */
[----:B------:R-:W-:Y:S04]  /*47f0*/  STS.U16 [R143+UR9+0x3000], R178 ;  /* 0x003000b28f007988 */ /* 0x000fe80008000409 */
[----:B------:R-:W-:Y:S04]  /*4800*/  STS.U16 [R143+UR9+0x3400], R180 ;  /* 0x003400b48f007988 */ /* 0x000fe80008000409 */
[----:B------:R-:W-:Y:S04]  /*4810*/  STS.U16 [R143+UR9+0x3800], R182 ;  /* 0x003800b68f007988 */ /* 0x000fe80008000409 */
[----:B------:R-:W-:Y:S04]  /*4820*/  STS.U16 [R143+UR9+0x3c00], R184 ;  /* 0x003c00b88f007988 */ /* 0x000fe80008000409 */
[----:B------:R3:W-:Y:S04]  /*4830*/  STS.U16 [R142+UR9+0x2100], R89 ;  /* 0x002100598e007988 */ /* 0x0007e80008000409 */
        /* <DEDUP_REMOVED lines=22> */
[----:B------:R0:W-:Y:S01]  /*49a0*/  STS.U16 [R140+UR9+0x3f00], R214 ;  /* 0x003f00d68c007988 */ /* 0x0001e20008000409 */
[C---:B------:R-:W-:Y:S01]  /*49b0*/  IMAD.SHL.U32 R248, R137.reuse, 0x2, RZ ;  /* 0x0000000289f87824 */ /* 0x040fe200078e00ff */
[----:B-1----:R1:W-:Y:S06]  /*49c0*/  MEMBAR.ALL.CTA ;  /* 0x0000000000007992 */ /* 0x0023ec0000008000 */
[----:B-1----:R-:W1:Y:S01]  /*49d0*/  FENCE.VIEW.ASYNC.S ;  /* 0x00000000000073c6 */ /* 0x002e620000000000 */
[----:B--2---:R-:W-:Y:S01]  /*49e0*/  SHF.R.S32.HI R174, RZ, 0x1f, R173 ;  /* 0x0000001fffae7819 */ /* 0x004fe200000114ad */
[----:B------:R-:W-:Y:S01]  /*49f0*/  UIADD3 UR7, UPT, UPT, UR9, 0x6000, URZ ;  /* 0x0000600009077890 */ /* 0x000fe2000fffe0ff */
[----:B------:R-:W-:Y:S01]  /*4a00*/  IADD3 R108, P2, PT, R108, UR12, RZ ;  /* 0x0000000c6c6c7c10 */ /* 0x000fe2000ff5e0ff */
[----:B------:R-:W-:Y:S01]  /*4a10*/  UIADD3 UR6, UPT, UPT, UR9, 0x4000, URZ ;  /* 0x0000400009067890 */ /* 0x000fe2000fffe0ff */
[----:B------:R-:W-:Y:S01]  /*4a20*/  IADD3 R82, P4, P5, R248, UR12, R82 ;  /* 0x0000000cf8527c10 */ /* 0x000fe2000fd9e052 */
[----:B------:R-:W-:Y:S01]  /*4a30*/  IMAD.HI R248, R137, 0x2, RZ ;  /* 0x0000000289f87827 */ /* 0x000fe200078e02ff */
[----:B------:R-:W-:-:S02]  /*4a40*/  LEA.HI R174, R174, R173, RZ, 0x6 ;  /* 0x000000adaeae7211 */ /* 0x000fc400078f30ff */
[----:B------:R-:W-:Y:S01]  /*4a50*/  IADD3 R136, P6, PT, R136, UR12, RZ ;  /* 0x0000000c88887c10 */ /* 0x000fe2000ffde0ff */
[----:B------:R-:W-:Y:S01]  /*4a60*/  USHF.R.U32.HI UR7, URZ, 0x4, UR7 ;  /* 0x00000004ff077899 */ /* 0x000fe20008011607 */
[----:B------:R-:W-:Y:S01]  /*4a70*/  IADD3.X R109, PT, PT, R109, UR13, RZ, P2, !PT ;  /* 0x0000000d6d6d7c10 */ /* 0x000fe200097fe4ff */
[----:B------:R-:W-:Y:S01]  /*4a80*/  USHF.R.U32.HI UR6, URZ, 0x4, UR6 ;  /* 0x00000004ff067899 */ /* 0x000fe20008011606 */
[----:B------:R-:W-:Y:S02]  /*4a90*/  ISETP.LT.OR P2, PT, R173, 0x40, P0 ;  /* 0x00000040ad00780c */ /* 0x000fe40000741670 */
[----:B---3--:R-:W-:Y:S02]  /*4aa0*/  SHF.R.S32.HI R89, RZ, 0x6, R174 ;  /* 0x00000006ff597819 */ /* 0x008fe400000114ae */
[----:B------:R-:W-:Y:S02]  /*4ab0*/  IADD3.X R83, PT, PT, R248, UR13, R83, P4, P5 ;  /* 0x0000000df8537c10 */ /* 0x000fe4000a7ea453 */
[----:B------:R-:W-:Y:S01]  /*4ac0*/  IADD3.X R137, PT, PT, R112, UR13, RZ, P6, !PT ;  /* 0x0000000d70897c10 */ /* 0x000fe2000b7fe4ff */
[----:B------:R-:W-:Y:S01]  /*4ad0*/  USGXT.U32 UR14, UR6, 0xe ;  /* 0x0000000e060e789a */ /* 0x000fe20008000000 */
[----:B------:R-:W-:-:S02]  /*4ae0*/  IADD3 R92, P5, PT, R92, UR12, RZ ;  /* 0x0000000c5c5c7c10 */ /* 0x000fc4000ffbe0ff */
[----:B------:R-:W-:Y:S02]  /*4af0*/  IADD3 R100, P4, PT, R100, UR12, RZ ;  /* 0x0000000c64647c10 */ /* 0x000fe4000ff9e0ff */
[----:B------:R-:W-:Y:S02]  /*4b00*/  IADD3 R104, P3, PT, R104, UR12, RZ ;  /* 0x0000000c68687c10 */ /* 0x000fe4000ff7e0ff */
[----:B------:R-:W-:Y:S01]  /*4b10*/  IADD3 R112, P6, PT, R216, UR12, RZ ;  /* 0x0000000cd8707c10 */ /* 0x000fe2000ffde0ff */
[----:B------:R-:W-:Y:S01]  /*4b20*/  USGXT.U32 UR12, UR7, 0xe ;  /* 0x0000000e070c789a */ /* 0x000fe20008000000 */
[----:B------:R-:W-:Y:S01]  /*4b30*/  VIMNMX R89, PT, PT, R89, 0x1, !PT ;  /* 0x0000000159597848 */ /* 0x000fe20007fe0100 */
[----:B------:R-:W-:Y:S01]  /*4b40*/  UIADD3 UR22, UP1, UPT, UR14, 0x80, URZ ;  /* 0x000000800e167890 */ /* 0x000fe2000ff3e0ff */
[----:B----4-:R-:W-:Y:S01]  /*4b50*/  IMAD.SHL.U32 R237, R134, 0x40, RZ ;  /* 0x0000004086ed7824 */ /* 0x010fe200078e00ff */
[----:B------:R-:W-:Y:S01]  /*4b60*/  UIADD3 UR24, UP2, UPT, UR12, 0x2, URZ ;  /* 0x000000020c187890 */ /* 0x000fe2000ff5e0ff */
[----:B0-----:R-:W-:Y:S01]  /*4b70*/  UMOV UR4, URZ ;  /* 0x000000ff00047c82 */ /* 0x001fe20008000000 */
[----:B------:R-:W-:Y:S01]  /*4b80*/  UMOV UR5, URZ ;  /* 0x000000ff00057c82 */ /* 0x000fe20008000000 */
[----:B------:R-:W-:Y:S01]  /*4b90*/  VIADD R134, R89, 0xffffffff ;  /* 0xffffffff59867836 */ /* 0x000fe20000000000 */
[----:B------:R-:W-:Y:S01]  /*4ba0*/  IADD3.X R93, PT, PT, R93, UR13, RZ, P5, !PT ;  /* 0x0000000d5d5d7c10 */ /* 0x000fe2000affe4ff */
[----:B------:R-:W-:Y:S01]  /*4bb0*/  UIADD3.X UR25, UPT, UPT, UR5, 0x40004040, URZ, UP2, !UPT ;  /* 0x4000404005197890 */ /* 0x000fe200097fe4ff */
[----:B------:R-:W-:Y:S01]  /*4bc0*/  IADD3.X R101, PT, PT, R101, UR13, RZ, P4, !PT ;  /* 0x0000000d65657c10 */ /* 0x000fe2000a7fe4ff */
[----:B------:R-:W-:Y:S01]  /*4bd0*/  UIADD3.X UR23, UPT, UPT, UR4, 0x40004040, URZ, UP1, !UPT ;  /* 0x4000404004177890 */ /* 0x000fe20008ffe4ff */
[----:B------:R-:W-:Y:S01]  /*4be0*/  IADD3.X R105, PT, PT, R105, UR13, RZ, P3, !PT ;  /* 0x0000000d69697c10 */ /* 0x000fe20009ffe4ff */
[----:B------:R-:W-:Y:S01]  /*4bf0*/  UMOV UR6, URZ ;  /* 0x000000ff00067c82 */ /* 0x000fe20008000000 */
[----:B------:R-:W-:Y:S01]  /*4c00*/  IADD3.X R113, PT, PT, R113, UR13, RZ, P6, !PT ;  /* 0x0000000d71717c10 */ /* 0x000fe2000b7fe4ff */
[----:B------:R-:W-:Y:S01]  /*4c10*/  IMAD.SHL.U32 R135, R135, 0x40, RZ ;  /* 0x0000004087877824 */ /* 0x000fe200078e00ff */
[----:B-1----:R-:W-:Y:S01]  /*4c20*/  BAR.SYNC.DEFER_BLOCKING 0x0 ;  /* 0x0000000000007b1d */ /* 0x002fe20000010000 */
[----:B------:R-:W-:-:S05]  /*4c30*/  ISETP.NE.U32.AND P3, PT, R134, RZ, PT ;  /* 0x000000ff8600720c */ /* 0x000fca0003f65070 */
[----:B------:R-:W-:Y:S08]  /*4c40*/  @P2 BRA `(.L_x_6) ;  /* 0x0000000000842947 */ /* 0x000ff00003800000 */
[----:B------:R-:W-:Y:S02]  /*4c50*/  UIADD3 UR4, UPT, UPT, UR9, 0x2000, URZ ;  /* 0x0000200009047890 */ /* 0x000fe4000fffe0ff */
[----:B------:R-:W-:Y:S02]  /*4c60*/  USHF.R.U32.HI UR16, URZ, 0x4, UR9 ;  /* 0x00000004ff107899 */ /* 0x000fe40008011609 */
[----:B------:R-:W-:Y:S02]  /*4c70*/  USHF.R.U32.HI UR4, URZ, 0x4, UR4 ;  /* 0x00000004ff047899 */ /* 0x000fe40008011604 */
[----:B------:R-:W-:Y:S02]  /*4c80*/  USGXT.U32 UR16, UR16, 0xe ;  /* 0x0000000e1010789a */ /* 0x000fe40008000000 */
[----:B------:R-:W-:Y:S02]  /*4c90*/  USGXT.U32 UR18, UR4, 0xe ;  /* 0x0000000e0412789a */ /* 0x000fe40008000000 */
[----:B------:R-:W-:-:S02]  /*4ca0*/  UIADD3 UR36, UP1, UPT, UR16, 0x80, URZ ;  /* 0x0000008010247890 */ /* 0x000fc4000ff3e0ff */
[----:B------:R-:W-:Y:S01]  /*4cb0*/  UIADD3 UR34, UP2, UPT, UR18, 0x2, URZ ;  /* 0x0000000212227890 */ /* 0x000fe2000ff5e0ff */
[----:B------:R-:W-:Y:S01]  /*4cc0*/  UMOV UR4, URZ ;  /* 0x000000ff00047c82 */ /* 0x000fe20008000000 */
[----:B------:R-:W-:Y:S01]  /*4cd0*/  UMOV UR38, 0x0 ;  /* 0x0000000000267882 */ /* 0x000fe20000000000 */
[----:B------:R-:W-:Y:S02]  /*4ce0*/  UIADD3.X UR37, UPT, UPT, UR4, 0x40004040, URZ, UP1, !UPT ;  /* 0x4000404004257890 */ /* 0x000fe40008ffe4ff */
[----:B------:R-:W-:Y:S02]  /*4cf0*/  UIADD3.X UR35, UPT, UPT, UR4, 0x40004040, URZ, UP2, !UPT ;  /* 0x4000404004237890 */ /* 0x000fe400097fe4ff */
[----:B------:R-:W-:Y:S02]  /*4d00*/  UIADD3.64 UR26, UPT, UPT, UR36, 0x80, URZ ;  /* 0x00000080241a7897 */ /* 0x000fe4000fffe0ff */
[----:B------:R-:W-:Y:S02]  /*4d10*/  UIADD3.64 UR28, UPT, UPT, UR34, 0x2, URZ ;  /* 0x00000002221c7897 */ /* 0x000fe4000fffe0ff */
[----:B------:R-:W-:-:S02]  /*4d20*/  UIADD3.64 UR30, UPT, UPT, UR36, 0x100, URZ ;  /* 0x00000100241e7897 */ /* 0x000fc4000fffe0ff */
[----:B------:R-:W-:Y:S01]  /*4d30*/  UIADD3.64 UR32, UPT, UPT, UR34, 0x4, URZ ;  /* 0x0000000422207897 */ /* 0x000fe2000fffe0ff */
[----:B------:R-:W-:Y:S01]  /*4d40*/  UMOV UR39, 0x4108010 ;  /* 0x0410801000277882 */ /* 0x000fe20000000000 */
[----:B------:R-:W-:Y:S01]  /*4d50*/  UMOV UR17, 0x40004040 ;  /* 0x4000404000117882 */ /* 0x000fe20000000000 */
[----:B------:R-:W-:Y:S01]  /*4d60*/  UMOV UR19, 0x40004040 ;  /* 0x4000404000137882 */ /* 0x000fe20000000000 */
[----:B------:R-:W-:Y:S01]  /*4d70*/  UMOV UR40, 0x0 ;  /* 0x0000000000287882 */ /* 0x000fe20000000000 */
[----:B------:R-:W-:Y:S01]  /*4d80*/  UMOV UR41, 0x4108010 ;  /* 0x0410801000297882 */ /* 0x000fe20000000000 */
[----:B------:R-:W-:Y:S01]  /*4d90*/  UMOV UR42, 0x0 ;  /* 0x00000000002a7882 */ /* 0x000fe20000000000 */
[----:B------:R-:W-:Y:S01]  /*4da0*/  UMOV UR43, 0x4108010 ;  /* 0x04108010002b7882 */ /* 0x000fe20000000000 */
[----:B------:R-:W-:Y:S01]  /*4db0*/  UMOV UR4, UR11 ;  /* 0x0000000b00047c82 */ /* 0x000fe20008000000 */
[----:B------:R-:W-:Y:S01]  /*4dc0*/  UMOV UR5, URZ ;  /* 0x000000ff00057c82 */ /* 0x000fe20008000000 */
[----:B------:R0:W-:Y:S01]  /*4dd0*/  UTCHMMA gdesc[UR16], gdesc[UR18], tmem[UR8], tmem[UR38], idesc[UR39], !UPT ;  /* 0x00ff2612100075ea */ /* 0x0001e2000f800008 */
[----:B------:R-:W-:Y:S01]  /*4de0*/  UMOV UR44, 0x0 ;  /* 0x00000000002c7882 */ /* 0x000fe20000000000 */
[----:B------:R-:W-:Y:S01]  /*4df0*/  UMOV UR45, 0x4108010 ;  /* 0x04108010002d7882 */ /* 0x000fe20000000000 */
[----:B------:R0:W-:Y:S01]  /*4e00*/  UTCHMMA gdesc[UR36], gdesc[UR34], tmem[UR8], tmem[UR40], idesc[UR41], UPT ;  /* 0x00ff2822240075ea */ /* 0x0001e2000b800008 */
[----:B------:R-:W-:Y:S01]  /*4e10*/  UMOV UR4, UR4 ;  /* 0x0000000400047c82 */ /* 0x000fe20008000000 */
[----:B------:R0:W-:Y:S01]  /*4e20*/  UTCHMMA gdesc[UR26], gdesc[UR28], tmem[UR8], tmem[UR42], idesc[UR43], UPT ;  /* 0x00ff2a1c1a0075ea */ /* 0x0001e2000b800008 */
[----:B------:R0:W-:Y:S01]  /*4e30*/  UTCHMMA gdesc[UR30], gdesc[UR32], tmem[UR8], tmem[UR44], idesc[UR45], UPT ;  /* 0x00ff2c201e0075ea */ /* 0x0001e2000b800008 */
[----:B------:R0:W-:Y:S01]  /*4e40*/  UTCBAR [UR4], URZ ;  /* 0x000000ff040073e9 */ /* 0x0001e200080000ff */
[----:B------:R-:W-:Y:S01]  /*4e50*/  NOP ;  /* 0x0000000000007918 */ /* 0x000fe20000000000 */
.L_x_6:
[----:B------:R-:W-:Y:S05]  /*4e60*/  @!P3 BRA `(.L_x_7) ;  /* 0x000000140050b947 */ /* 0x000fea0003800000 */
[----:B------:R-:W-:Y:S01]  /*4e70*/  VIADD R88, R88, 0xffffffc0 ;  /* 0xffffffc058587836 */ /* 0x000fe20000000000 */
[----:B0-----:R-:W-:Y:S01]  /*4e80*/  UIADD3.64 UR18, UPT, UPT, UR22, 0x80, URZ ;  /* 0x0000008016127897 */ /* 0x001fe2000fffe0ff */
[----:B------:R-:W-:Y:S01]  /*4e90*/  IMAD.MOV.U32 R89, RZ, RZ, R137 ;  /* 0x000000ffff597224 */ /* 0x000fe200078e0089 */
[----:B------:R-:W-:Y:S02]  /*4ea0*/  UIADD3.64 UR26, UPT, UPT, UR24, 0x2, URZ ;  /* 0x00000002181a7897 */ /* 0x000fe4000fffe0ff */
[----:B------:R-:W-:Y:S01]  /*4eb0*/  R2UR UR32, R88 ;  /* 0x00000000582072ca */ /* 0x000fe200000e0000 */
[----:B------:R-:W-:Y:S01]  /*4ec0*/  IMAD.MOV.U32 R88, RZ, RZ, R136 ;  /* 0x000000ffff587224 */ /* 0x000fe200078e0088 */
[----:B------:R-:W-:Y:S02]  /*4ed0*/  UIADD3.64 UR28, UPT, UPT, UR22, 0x100, URZ ;  /* 0x00000100161c7897 */ /* 0x000fe4000fffe0ff */
[----:B------:R-:W-:Y:S01]  /*4ee0*/  UIADD3.64 UR30, UPT, UPT, UR24, 0x4, URZ ;  /* 0x00000004181e7897 */ /* 0x000fe2000fffe0ff */
[----:B------:R-:W-:Y:S01]  /*4ef0*/  UMOV UR5, 0x1 ;  /* 0x0000000100057882 */ /* 0x000fe20000000000 */
[----:B------:R-:W-:-:S10]  /*4f00*/  UMOV UR4, URZ ;  /* 0x000000ff00047c82 */ /* 0x000fd40008000000 */
.L_x_10:
[----:B------:R-:W-:Y:S01]  /*4f10*/  USHF.L.U32 UR6, UR6, 0x1f, URZ ;  /* 0x0000001f06067899 */ /* 0x000fe200080006ff */
[----:B------:R-:W-:-:S04]  /*4f20*/  IMAD.WIDE R84, R237, 0x2, R84 ;  /* 0x00000002ed547825 */ /* 0x000fc800078e0254 */
[----:B------:R-:W-:-:S04]  /*4f30*/  IMAD.WIDE R86, R237, 0x2, R86 ;  /* 0x00000002ed567825 */ /* 0x000fc800078e0256 */
[----:B0-----:R-:W-:-:S04]  /*4f40*/  IMAD.U32 R136, RZ, RZ, UR6 ;  /* 0x00000006ff887e24 */ /* 0x001fc8000f8e00ff */
[----:B------:R-:W0:Y:S02]  /*4f50*/  SYNCS.PHASECHK.TRANS64.TRYWAIT P2, [UR11], R136 ;  /* 0x00000088ff0075a7 */ /* 0x000e24000804110b */
[----:B0-----:R-:W-:Y:S05]  /*4f60*/  @!P2 BRA `(.L_x_8) ;  /* 0x000000240060a947 */ /* 0x001fea0003800000 */
.L_x_16:
[----:B------:R-:W-:Y:S01]  /*4f70*/  ISETP.GE.AND P4, PT, R139, UR32, PT ;  /* 0x000000208b007c0c */ /* 0x000fe2000bf86270 */
[----:B------:R-:W-:Y:S01]  /*4f80*/  IMAD.WIDE R2, R237, 0x2, R2 ;  /* 0x00000002ed027825 */ /* 0x000fe200078e0202 */
[----:B------:R-:W-:Y:S02]  /*4f90*/  ISETP.GE.AND P5, PT, R175, UR32, PT ;  /* 0x00000020af007c0c */ /* 0x000fe4000bfa6270 */
[----:B------:R-:W-:Y:S01]  /*4fa0*/  ISETP.GE.AND P6, PT, R231, UR32, PT ;  /* 0x00000020e7007c0c */ /* 0x000fe2000bfc6270 */
[C---:B------:R-:W-:Y:S01]  /*4fb0*/  IMAD.WIDE R88, R237.reuse, 0x2, R88 ;  /* 0x00000002ed587825 */ /* 0x040fe200078e0258 */
[----:B------:R-:W-:Y:S02]  /*4fc0*/  PRMT R184, RZ, 0x7610, R184 ;  /* 0x00007610ffb87816 */ /* 0x000fe400000000b8 */
[----:B------:R-:W-:Y:S01]  /*4fd0*/  PRMT R190, RZ, 0x7610, R190 ;  /* 0x00007610ffbe7816 */ /* 0x000fe200000000be */
[----:B------:R-:W-:Y:S01]  /*4fe0*/  IMAD.WIDE R4, R237, 0x2, R4 ;  /* 0x00000002ed047825 */ /* 0x000fe200078e0204 */
[----:B------:R-:W-:-:S02]  /*4ff0*/  PRMT R186, RZ, 0x7610, R186 ;  /* 0x00007610ffba7816 */ /* 0x000fc400000000ba */
[----:B------:R-:W-:Y:S01]  /*5000*/  ISETP.GE.AND P3, PT, R177, UR32, PT ;  /* 0x00000020b1007c0c */ /* 0x000fe2000bf66270 */
[----:B------:R-:W2:Y:S01]  /*5010*/  @!P4 LDG.E.U16 R184, desc[UR20][R2.64] ;  /* 0x0000001402b8c981 */ /* 0x000ea2000c1e1500 */
[----:B------:R-:W-:Y:S01]  /*5020*/  ISETP.GE.AND P2, PT, R179, UR32, PT ;  /* 0x00000020b3007c0c */ /* 0x000fe2000bf46270 */
[----:B------:R-:W-:Y:S01]  /*5030*/  IMAD.WIDE R92, R237, 0x2, R92 ;  /* 0x00000002ed5c7825 */ /* 0x000fe200078e025c */
[----:B------:R-:W-:Y:S01]  /*5040*/  ISETP.GE.AND P4, PT, R193, UR32, PT ;  /* 0x00000020c1007c0c */ /* 0x000fe2000bf86270 */
[----:B------:R-:W3:Y:S01]  /*5050*/  @!P5 LDG.E.U16 R190, desc[UR20][R88.64] ;  /* 0x0000001458bed981 */ /* 0x000ee2000c1e1500 */
[----:B------:R-:W-:Y:S01]  /*5060*/  ISETP.GE.AND P5, PT, R185, UR32, PT ;  /* 0x00000020b9007c0c */ /* 0x000fe2000bfa6270 */
[----:B------:R-:W-:Y:S02]  /*5070*/  IMAD.WIDE R108, R237, 0x2, R108 ;  /* 0x00000002ed6c7825 */ /* 0x000fe400078e026c */
[----:B------:R-:W4:Y:S01]  /*5080*/  @!P6 LDG.E.U16 R186, desc[UR20][R4.64] ;  /* 0x0000001404bae981 */ /* 0x000f22000c1e1500 */
[----:B------:R-:W-:Y:S01]  /*5090*/  ISETP.GE.AND P6, PT, R181, UR32, PT ;  /* 0x00000020b5007c0c */ /* 0x000fe2000bfc6270 */
[----:B------:R-:W-:Y:S01]  /*50a0*/  IMAD.WIDE R104, R237, 0x2, R104 ;  /* 0x00000002ed687825 */ /* 0x000fe200078e0268 */
[----:B------:R-:W-:-:S02]  /*50b0*/  PRMT R192, RZ, 0x7610, R192 ;  /* 0x00007610ffc07816 */ /* 0x000fc400000000c0 */
[----:B------:R-:W-:Y:S01]  /*50c0*/  PRMT R196, RZ, 0x7610, R196 ;  /* 0x00007610ffc47816 */ /* 0x000fe200000000c4 */
[C---:B------:R-:W-:Y:S01]  /*50d0*/  IMAD.WIDE R124, R237.reuse, 0x2, R124 ;  /* 0x00000002ed7c7825 */ /* 0x040fe200078e027c */
[----:B------:R-:W-:Y:S02]  /*50e0*/  PRMT R198, RZ, 0x7610, R198 ;  /* 0x00007610ffc67816 */ /* 0x000fe400000000c6 */
[----:B------:R-:W-:Y:S01]  /*50f0*/  PRMT R202, RZ, 0x7610, R202 ;  /* 0x00007610ffca7816 */ /* 0x000fe200000000ca */
[----:B------:R-:W-:Y:S01]  /*5100*/  IMAD.WIDE R120, R237, 0x2, R120 ;  /* 0x00000002ed787825 */ /* 0x000fe200078e0278 */
[----:B------:R-:W-:Y:S01]  /*5110*/  PRMT R200, RZ, 0x7610, R200 ;  /* 0x00007610ffc87816 */ /* 0x000fe200000000c8 */
[----:B------:R-:W5:Y:S01]  /*5120*/  @!P3 LDG.E.U16 R192, desc[UR20][R92.64] ;  /* 0x000000145cc0b981 */ /* 0x000f62000c1e1500 */
[----:B------:R-:W-:Y:S01]  /*5130*/  ISETP.GE.AND P3, PT, R183, UR32, PT ;  /* 0x00000020b7007c0c */ /* 0x000fe2000bf66270 */
[----:B------:R-:W-:Y:S02]  /*5140*/  IMAD.WIDE R132, R237, 0x2, R132 ;  /* 0x00000002ed847825 */ /* 0x000fe400078e0284 */
[----:B------:R-:W4:Y:S01]  /*5150*/  @!P2 LDG.E.U16 R196, desc[UR20][R104.64] ;  /* 0x0000001468c4a981 */ /* 0x000f22000c1e1500 */
[----:B------:R-:W-:Y:S01]  /*5160*/  ISETP.GE.AND P2, PT, R195, UR32, PT ;  /* 0x00000020c3007c0c */ /* 0x000fe2000bf46270 */
[----:B------:R-:W-:-:S02]  /*5170*/  IMAD.WIDE R118, R237, 0x2, R118 ;  /* 0x00000002ed767825 */ /* 0x000fc400078e0276 */
[----:B------:R-:W5:Y:S01]  /*5180*/  @!P4 LDG.E.U16 R198, desc[UR20][R108.64] ;  /* 0x000000146cc6c981 */ /* 0x000f62000c1e1500 */
[----:B------:R-:W-:Y:S01]  /*5190*/  ISETP.GE.AND P4, PT, R187, UR32, PT ;  /* 0x00000020bb007c0c */ /* 0x000fe2000bf86270 */
[----:B------:R-:W-:Y:S02]  /*51a0*/  IMAD.WIDE R130, R237, 0x2, R130 ;  /* 0x00000002ed827825 */ /* 0x000fe400078e0282 */
[----:B------:R-:W5:Y:S01]  /*51b0*/  @!P5 LDG.E.U16 R202, desc[UR20][R124.64] ;  /* 0x000000147ccad981 */ /* 0x000f62000c1e1500 */
[----:B------:R-:W-:Y:S01]  /*51c0*/  ISETP.GE.AND P5, PT, R189, UR32, PT ;  /* 0x00000020bd007c0c */ /* 0x000fe2000bfa6270 */
[----:B------:R-:W-:Y:S02]  /*51d0*/  IMAD.WIDE R106, R237, 0x2, R106 ;  /* 0x00000002ed6a7825 */ /* 0x000fe400078e026a */
[----:B------:R-:W5:Y:S01]  /*51e0*/  @!P6 LDG.E.U16 R200, desc[UR20][R120.64] ;  /* 0x0000001478c8e981 */ /* 0x000f62000c1e1500 */
[----:B------:R-:W-:Y:S01]  /*51f0*/  ISETP.GE.AND P6, PT, R197, UR32, PT ;  /* 0x00000020c5007c0c */ /* 0x000fe2000bfc6270 */
[----:B------:R-:W-:Y:S01]  /*5200*/  IMAD.WIDE R114, R237, 0x2, R114 ;  /* 0x00000002ed727825 */ /* 0x000fe200078e0272 */
[----:B------:R-:W-:-:S02]  /*5210*/  PRMT R204, RZ, 0x7610, R204 ;  /* 0x00007610ffcc7816 */ /* 0x000fc400000000cc */
[----:B------:R-:W-:Y:S02]  /*5220*/  PRMT R206, RZ, 0x7610, R206 ;  /* 0x00007610ffce7816 */ /* 0x000fe400000000ce */
[----:B------:R-:W-:Y:S02]  /*5230*/  PRMT R208, RZ, 0x7610, R208 ;  /* 0x00007610ffd07816 */ /* 0x000fe400000000d0 */
[----:B------:R-:W-:Y:S01]  /*5240*/  PRMT R212, RZ, 0x7610, R212 ;  /* 0x00007610ffd47816 */ /* 0x000fe200000000d4 */
[----:B------:R-:W5:Y:S01]  /*5250*/  @!P3 LDG.E.U16 R204, desc[UR20][R132.64] ;  /* 0x0000001484ccb981 */ /* 0x000f62000c1e1500 */
[----:B------:R-:W-:Y:S02]  /*5260*/  PRMT R210, RZ, 0x7610, R210 ;  /* 0x00007610ffd27816 */ /* 0x000fe400000000d2 */
[----:B------:R-:W-:Y:S01]  /*5270*/  ISETP.GE.AND P3, PT, R191, UR32, PT ;  /* 0x00000020bf007c0c */ /* 0x000fe2000bf66270 */
[----:B------:R-:W5:Y:S01]  /*5280*/  @!P2 LDG.E.U16 R206, desc[UR20][R130.64] ;  /* 0x0000001482cea981 */ /* 0x000f62000c1e1500 */
[----:B------:R-:W-:-:S03]  /*5290*/  ISETP.GE.AND P2, PT, R199, UR32, PT ;  /* 0x00000020c7007c0c */ /* 0x000fc6000bf46270 */
[----:B------:R-:W5:Y:S01]  /*52a0*/  @!P4 LDG.E.U16 R208, desc[UR20][R118.64] ;  /* 0x0000001476d0c981 */ /* 0x000f62000c1e1500 */
[----:B------:R-:W-:-:S03]  /*52b0*/  ISETP.GE.AND P4, PT, R201, UR32, PT ;  /* 0x00000020c9007c0c */ /* 0x000fc6000bf86270 */
[----:B------:R-:W5:Y:S01]  /*52c0*/  @!P5 LDG.E.U16 R212, desc[UR20][R106.64] ;  /* 0x000000146ad4d981 */ /* 0x000f62000c1e1500 */
[----:B------:R-:W-:-:S03]  /*52d0*/  ISETP.GE.AND P5, PT, R203, UR32, PT ;  /* 0x00000020cb007c0c */ /* 0x000fc6000bfa6270 */
[----:B------:R-:W5:Y:S01]  /*52e0*/  @!P6 LDG.E.U16 R210, desc[UR20][R114.64] ;  /* 0x0000001472d2e981 */ /* 0x000f62000c1e1500 */
[----:B------:R-:W-:Y:S02]  /*52f0*/  ISETP.GE.AND P6, PT, R233, UR32, PT ;  /* 0x00000020e9007c0c */ /* 0x000fe4000bfc6270 */
[----:B------:R-:W-:Y:S01]  /*5300*/  PRMT R216, RZ, 0x7610, R216 ;  /* 0x00007610ffd87816 */ /* 0x000fe200000000d8 */
[C---:B------:R-:W-:Y:S01]  /*5310*/  IMAD.WIDE R102, R237.reuse, 0x2, R102 ;  /* 0x00000002ed667825 */ /* 0x040fe200078e0266 */
[----:B------:R-:W-:Y:S02]  /*5320*/  PRMT R214, RZ, 0x7610, R214 ;  /* 0x00007610ffd67816 */ /* 0x000fe400000000d6 */
[----:B------:R-:W-:Y:S01]  /*5330*/  PRMT R218, RZ, 0x7610, R218 ;  /* 0x00007610ffda7816 */ /* 0x000fe200000000da */
[C---:B------:R-:W-:Y:S01]  /*5340*/  IMAD.WIDE R100, R237.reuse, 0x2, R100 ;  /* 0x00000002ed647825 */ /* 0x040fe200078e0264 */
[----:B------:R-:W-:Y:S01]  /*5350*/  PRMT R194, RZ, 0x7610, R194 ;  /* 0x00007610ffc27816 */ /* 0x000fe200000000c2 */
[----:B------:R-:W5:Y:S01]  /*5360*/  @!P3 LDG.E.U16 R216, desc[UR20][R86.64] ;  /* 0x0000001456d8b981 */ /* 0x000f62000c1e1500 */
[----:B------:R-:W-:Y:S01]  /*5370*/  PRMT R188, RZ, 0x7610, R188 ;  /* 0x00007610ffbc7816 */ /* 0x000fe200000000bc */
[----:B------:R-:W-:-:S02]  /*5380*/  IMAD.WIDE R6, R237, 0x2, R6 ;  /* 0x00000002ed067825 */ /* 0x000fc400078e0206 */
[----:B------:R-:W5:Y:S04]  /*5390*/  @!P2 LDG.E.U16 R214, desc[UR20][R102.64] ;  /* 0x0000001466d6a981 */ /* 0x000f68000c1e1500 */
[----:B------:R-:W5:Y:S04]  /*53a0*/  @!P4 LDG.E.U16 R218, desc[UR20][R84.64] ;  /* 0x0000001454dac981 */ /* 0x000f68000c1e1500 */
[----:B------:R-:W5:Y:S04]  /*53b0*/  @!P5 LDG.E.U16 R194, desc[UR20][R100.64] ;  /* 0x0000001464c2d981 */ /* 0x000f68000c1e1500 */
[----:B------:R-:W5:Y:S01]  /*53c0*/  @!P6 LDG.E.U16 R188, desc[UR20][R6.64] ;  /* 0x0000001406bce981 */ /* 0x000f62000c1e1500 */
[----:B------:R-:W-:Y:S01]  /*53d0*/  ISETP.GE.AND P4, PT, R235, UR32, PT ;  /* 0x00000020eb007c0c */ /* 0x000fe2000bf86270 */
[----:B------:R-:W-:Y:S01]  /*53e0*/  IMAD.WIDE R8, R237, 0x2, R8 ;  /* 0x00000002ed087825 */ /* 0x000fe200078e0208 */
[----:B------:R-:W-:-:S02]  /*53f0*/  PRMT R137, RZ, 0x7610, R137 ;  /* 0x00007610ff897816 */ /* 0x000fc40000000089 */
[----:B------:R-:W-:Y:S02]  /*5400*/  ISETP.GE.AND P3, PT, R205, UR32, PT ;  /* 0x00000020cd007c0c */ /* 0x000fe4000bf66270 */
[----:B------:R-:W-:Y:S02]  /*5410*/  ISETP.GE.AND P2, PT, R225, UR32, PT ;  /* 0x00000020e1007c0c */ /* 0x000fe4000bf46270 */
[----:B------:R-:W-:-:S05]  /*5420*/  ISETP.GE.AND P5, PT, R207, UR32, PT ;  /* 0x00000020cf007c0c */ /* 0x000fca000bfa6270 */
[----:B------:R-:W5:Y:S01]  /*5430*/  @!P4 LDG.E.U16 R137, desc[UR20][R8.64] ;  /* 0x000000140889c981 */ /* 0x000f62000c1e1500 */
[----:B------:R-:W-:Y:S01]  /*5440*/  ISETP.GE.AND P4, PT, R217, UR32, PT ;  /* 0x00000020d9007c0c */ /* 0x000fe2000bf86270 */
[C---:B------:R-:W-:Y:S01]  /*5450*/  IMAD.WIDE R12, R237.reuse, 0x2, R12 ;  /* 0x00000002ed0c7825 */ /* 0x040fe200078e020c */
[----:B------:R-:W-:Y:S02]  /*5460*/  PRMT R136, RZ, 0x7610, R136 ;  /* 0x00007610ff887816 */ /* 0x000fe40000000088 */
[----:B------:R-:W-:Y:S01]  /*5470*/  PRMT R241, RZ, 0x7610, R241 ;  /* 0x00007610fff17816 */ /* 0x000fe200000000f1 */
[C---:B------:R-:W-:Y:S01]  /*5480*/  IMAD.WIDE R112, R237.reuse, 0x2, R112 ;  /* 0x00000002ed707825 */ /* 0x040fe200078e0270 */
[----:B------:R-:W-:Y:S02]  /*5490*/  PRMT R174, RZ, 0x7610, R174 ;  /* 0x00007610ffae7816 */ /* 0x000fe400000000ae */
[----:B------:R-:W-:Y:S01]  /*54a0*/  PRMT R243, RZ, 0x7610, R243 ;  /* 0x00007610fff37816 */ /* 0x000fe200000000f3 */
[C---:B------:R-:W-:Y:S01]  /*54b0*/  IMAD.WIDE R128, R237.reuse, 0x2, R128 ;  /* 0x00000002ed807825 */ /* 0x040fe200078e0280 */
[----:B------:R-:W5:Y:S03]  /*54c0*/  @!P3 LDG.E.U16 R136, desc[UR20][R112.64] ;  /* 0x000000147088b981 */ /* 0x000f66000c1e1500 */
[----:B------:R-:W-:Y:S01]  /*54d0*/  IMAD.WIDE R116, R237, 0x2, R116 ;  /* 0x00000002ed747825 */ /* 0x000fe200078e0274 */
[----:B------:R-:W5:Y:S01]  /*54e0*/  @!P5 LDG.E.U16 R174, desc[UR20][R128.64] ;  /* 0x0000001480aed981 */ /* 0x000f62000c1e1500 */
[----:B------:R-:W-:-:S02]  /*54f0*/  ISETP.GE.AND P3, PT, R209, UR32, PT ;  /* 0x00000020d1007c0c */ /* 0x000fc4000bf66270 */
[----:B------:R-:W-:Y:S01]  /*5500*/  ISETP.GE.AND P5, PT, R211, UR32, PT ;  /* 0x00000020d3007c0c */ /* 0x000fe2000bfa6270 */
[----:B------:R-:W5:Y:S01]  /*5510*/  @!P2 LDG.E.U16 R241, desc[UR20][R116.64] ;  /* 0x0000001474f1a981 */ /* 0x000f62000c1e1500 */
[----:B------:R-:W-:-:S03]  /*5520*/  ISETP.GE.AND P2, PT, R227, UR32, PT ;  /* 0x00000020e3007c0c */ /* 0x000fc6000bf46270 */
        /* <DEDUP_REMOVED lines=15> */
[----:B------:R-:W-:Y:S02]  /*5620*/  ISETP.GE.AND P2, PT, R229, UR32, PT ;  /* 0x00000020e5007c0c */ /* 0x000fe4000bf46270 */
[----:B------:R-:W-:Y:S01]  /*5630*/  ISETP.GE.AND P5, PT, R223, UR32, PT ;  /* 0x00000020df007c0c */ /* 0x000fe2000bfa6270 */
[----:B------:R-:W5:Y:S01]  /*5640*/  @!P4 LDG.E.U16 R247, desc[UR20][R14.64] ;  /* 0x000000140ef7c981 */ /* 0x000f62000c1e1500 */
[----:B------:R-:W-:Y:S01]  /*5650*/  ISETP.GE.AND P4, PT, R221, UR32, PT ;  /* 0x00000020dd007c0c */ /* 0x000fe2000bf86270 */
[C---:B------:R-:W-:Y:S01]  /*5660*/  IMAD.WIDE R10, R237.reuse, 0x2, R10 ;  /* 0x00000002ed0a7825 */ /* 0x040fe200078e020a */
[----:B------:R-:W-:Y:S02]  /*5670*/  PRMT R239, RZ, 0x7610, R239 ;  /* 0x00007610ffef7816 */ /* 0x000fe400000000ef */
[----:B------:R-:W-:Y:S01]  /*5680*/  PRMT R180, RZ, 0x7610, R180 ;  /* 0x00007610ffb47816 */ /* 0x000fe200000000b4 */
[----:B------:R-:W-:Y:S01]  /*5690*/  IMAD.WIDE R16, R237, 0x2, R16 ;  /* 0x00000002ed107825 */ /* 0x000fe200078e0210 */
[----:B------:R-:W-:-:S02]  /*56a0*/  PRMT R249, RZ, 0x7610, R249 ;  /* 0x00007610fff97816 */ /* 0x000fc400000000f9 */
[----:B------:R-:W-:Y:S01]  /*56b0*/  PRMT R182, RZ, 0x7610, R182 ;  /* 0x00007610ffb67816 */ /* 0x000fe200000000b6 */
[C---:B------:R-:W-:Y:S01]  /*56c0*/  IMAD.WIDE R82, R237.reuse, 0x2, R82 ;  /* 0x00000002ed527825 */ /* 0x040fe200078e0252 */
[----:B------:R-:W-:Y:S01]  /*56d0*/  PRMT R251, RZ, 0x7610, R251 ;  /* 0x00007610fffb7816 */ /* 0x000fe200000000fb */
[----:B------:R-:W5:Y:S02]  /*56e0*/  @!P6 LDG.E.U16 R239, desc[UR20][R10.64] ;  /* 0x000000140aefe981 */ /* 0x000f64000c1e1500 */
[C---:B------:R-:W-:Y:S02]  /*56f0*/  IMAD.WIDE R90, R237.reuse, 0x2, R90 ;  /* 0x00000002ed5a7825 */ /* 0x040fe400078e025a */
[----:B------:R-:W5:Y:S02]  /*5700*/  @!P5 LDG.E.U16 R182, desc[UR20][R82.64] ;  /* 0x0000001452b6d981 */ /* 0x000f64000c1e1500 */
[----:B------:R-:W-:Y:S02]  /*5710*/  IMAD.WIDE R98, R237, 0x2, R98 ;  /* 0x00000002ed627825 */ /* 0x000fe400078e0262 */
[----:B------:R-:W5:Y:S04]  /*5720*/  @!P2 LDG.E.U16 R249, desc[UR20][R90.64] ;  /* 0x000000145af9a981 */ /* 0x000f68000c1e1500 */
[----:B------:R-:W5:Y:S04]  /*5730*/  @!P3 LDG.E.U16 R180, desc[UR20][R98.64] ;  /* 0x0000001462b4b981 */ /* 0x000f68000c1e1500 */
[----:B------:R-:W5:Y:S01]  /*5740*/  @!P4 LDG.E.U16 R251, desc[UR20][R16.64] ;  /* 0x0000001410fbc981 */ /* 0x000f62000c1e1500 */
[----:B------:R-:W-:Y:S01]  /*5750*/  BAR.SYNC.DEFER_BLOCKING 0x0 ;  /* 0x0000000000007b1d */ /* 0x000fe20000010000 */
[----:B------:R-:W-:Y:S01]  /*5760*/  ISETP.GE.AND P2, PT, R138, UR32, PT ;  /* 0x000000208a007c0c */ /* 0x000fe2000bf46270 */
[----:B------:R-:W-:Y:S01]  /*5770*/  IMAD.WIDE R72, R135, 0x2, R72 ;  /* 0x0000000287487825 */ /* 0x000fe200078e0248 */
[----:B------:R-:W-:-:S02]  /*5780*/  PRMT R224, RZ, 0x7610, R224 ;  /* 0x00007610ffe07816 */ /* 0x000fc400000000e0 */
[----:B------:R-:W-:Y:S01]  /*5790*/  PRMT R232, RZ, 0x7610, R232 ;  /* 0x00007610ffe87816 */ /* 0x000fe200000000e8 */
[C---:B------:R-:W-:Y:S01]  /*57a0*/  IMAD.WIDE R66, R135.reuse, 0x2, R66 ;  /* 0x0000000287427825 */ /* 0x040fe200078e0242 */
[----:B------:R-:W-:Y:S02]  /*57b0*/  PRMT R240, RZ, 0x7610, R240 ;  /* 0x00007610fff07816 */ /* 0x000fe400000000f0 */
[----:B------:R-:W-:Y:S01]  /*57c0*/  PRMT R226, RZ, 0x7610, R226 ;  /* 0x00007610ffe27816 */ /* 0x000fe200000000e2 */
[C---:B------:R-:W-:Y:S01]  /*57d0*/  IMAD.WIDE R58, R135.reuse, 0x2, R58 ;  /* 0x00000002873a7825 */ /* 0x040fe200078e023a */
[----:B------:R-:W-:Y:S02]  /*57e0*/  PRMT R234, RZ, 0x7610, R234 ;  /* 0x00007610ffea7816 */ /* 0x000fe400000000ea */
[----:B------:R-:W-:Y:S01]  /*57f0*/  PRMT R242, RZ, 0x7610, R242 ;  /* 0x00007610fff27816 */ /* 0x000fe200000000f2 */
[----:B------:R-:W-:Y:S01]  /*5800*/  IMAD.WIDE R50, R135, 0x2, R50 ;  /* 0x0000000287327825 */ /* 0x000fe200078e0232 */
[----:B------:R-:W-:-:S02]  /*5810*/  PRMT R220, RZ, 0x7610, R220 ;  /* 0x00007610ffdc7816 */ /* 0x000fc400000000dc */
[----:B------:R-:W-:Y:S01]  /*5820*/  PRMT R228, RZ, 0x7610, R228 ;  /* 0x00007610ffe47816 */ /* 0x000fe200000000e4 */
[C---:B------:R-:W-:Y:S01]  /*5830*/  IMAD.WIDE R42, R135.reuse, 0x2, R42 ;  /* 0x00000002872a7825 */ /* 0x040fe200078e022a */
[----:B------:R-:W-:Y:S02]  /*5840*/  PRMT R236, RZ, 0x7610, R236 ;  /* 0x00007610ffec7816 */ /* 0x000fe400000000ec */
[----:B------:R-:W-:Y:S01]  /*5850*/  PRMT R244, RZ, 0x7610, R244 ;  /* 0x00007610fff47816 */ /* 0x000fe200000000f4 */
[C---:B------:R-:W-:Y:S01]  /*5860*/  IMAD.WIDE R34, R135.reuse, 0x2, R34 ;  /* 0x0000000287227825 */ /* 0x040fe200078e0222 */
[----:B------:R-:W-:Y:S01]  /*5870*/  PRMT R222, RZ, 0x7610, R222 ;  /* 0x00007610ffde7816 */ /* 0x000fe200000000de */
[----:B------:R-:W5:Y:S02]  /*5880*/  @!P2 LDG.E.U16 R224, desc[UR20][R58.64] ;  /* 0x000000143ae0a981 */ /* 0x000f64000c1e1500 */
[C---:B------:R-:W-:Y:S01]  /*5890*/  IMAD.WIDE R26, R135.reuse, 0x2, R26 ;  /* 0x00000002871a7825 */ /* 0x040fe200078e021a */
[----:B------:R-:W-:Y:S01]  /*58a0*/  PRMT R230, RZ, 0x7610, R230 ;  /* 0x00007610ffe67816 */ /* 0x000fe200000000e6 */
[----:B------:R-:W5:Y:S02]  /*58b0*/  @!P2 LDG.E.U16 R232, desc[UR20][R66.64] ;  /* 0x0000001442e8a981 */ /* 0x000f64000c1e1500 */
[C---:B------:R-:W-:Y:S01]  /*58c0*/  IMAD.WIDE R18, R135.reuse, 0x2, R18 ;  /* 0x0000000287127825 */ /* 0x040fe200078e0212 */
[----:B------:R-:W-:Y:S01]  /*58d0*/  PRMT R238, RZ, 0x7610, R238 ;  /* 0x00007610ffee7816 */ /* 0x000fe200000000ee */
[----:B------:R-:W5:Y:S01]  /*58e0*/  @!P2 LDG.E.U16 R240, desc[UR20][R72.64] ;  /* 0x0000001448f0a981 */ /* 0x000f62000c1e1500 */
[----:B------:R-:W-:Y:S01]  /*58f0*/  PRMT R246, RZ, 0x7610, R246 ;  /* 0x00007610fff67816 */ /* 0x000fe200000000f6 */
[----:B------:R-:W-:-:S04]  /*5900*/  IMAD.WIDE R74, R135, 0x2, R74 ;  /* 0x00000002874a7825 */ /* 0x000fc800078e024a */
[C---:B------:R-:W-:Y:S01]  /*5910*/  IMAD.WIDE R68, R135.reuse, 0x2, R68 ;  /* 0x0000000287447825 */ /* 0x040fe200078e0244 */
[----:B------:R-:W5:Y:S03]  /*5920*/  @!P2 LDG.E.U16 R242, desc[UR20][R74.64] ;  /* 0x000000144af2a981 */ /* 0x000f66000c1e1500 */
[C---:B------:R-:W-:Y:S01]  /*5930*/  IMAD.WIDE R60, R135.reuse, 0x2, R60 ;  /* 0x00000002873c7825 */ /* 0x040fe200078e023c */
[----:B------:R-:W5:Y:S03]  /*5940*/  @!P2 LDG.E.U16 R234, desc[UR20][R68.64] ;  /* 0x0000001444eaa981 */ /* 0x000f66000c1e1500 */
[C---:B------:R-:W-:Y:S01]  /*5950*/  IMAD.WIDE R52, R135.reuse, 0x2, R52 ;  /* 0x0000000287347825 */ /* 0x040fe200078e0234 */
[----:B------:R-:W5:Y:S03]  /*5960*/  @!P2 LDG.E.U16 R226, desc[UR20][R60.64] ;  /* 0x000000143ce2a981 */ /* 0x000f66000c1e1500 */
[----:B------:R-:W-:-:S04]  /*5970*/  IMAD.WIDE R44, R135, 0x2, R44 ;  /* 0x00000002872c7825 */ /* 0x000fc800078e022c */
[----:B------:R-:W-:-:S04]  /*5980*/  IMAD.WIDE R36, R135, 0x2, R36 ;  /* 0x0000000287247825 */ /* 0x000fc800078e0224 */
[----:B------:R-:W-:-:S04]  /*5990*/  IMAD.WIDE R28, R135, 0x2, R28 ;  /* 0x00000002871c7825 */ /* 0x000fc800078e021c */
[----:B------:R-:W-:-:S04]  /*59a0*/  IMAD.WIDE R20, R135, 0x2, R20 ;  /* 0x0000000287147825 */ /* 0x000fc800078e0214 */
[----:B------:R-:W-:-:S04]  /*59b0*/  IMAD.WIDE R76, R135, 0x2, R76 ;  /* 0x00000002874c7825 */ /* 0x000fc800078e024c */
[C---:B------:R-:W-:Y:S01]  /*59c0*/  IMAD.WIDE R70, R135.reuse, 0x2, R70 ;  /* 0x0000000287467825 */ /* 0x040fe200078e0246 */
[----:B------:R-:W5:Y:S03]  /*59d0*/  @!P2 LDG.E.U16 R244, desc[UR20][R76.64] ;  /* 0x000000144cf4a981 */ /* 0x000f66000c1e1500 */
        /* <DEDUP_REMOVED lines=17> */
[----:B--2---:R0:W-:Y:S04]  /*5af0*/  STS.U16 [R143+UR9+0x4000], R184 ;  /* 0x004000b88f007988 */ /* 0x0041e80008000409 */
[----:B---3--:R1:W-:Y:S01]  /*5b00*/  STS.U16 [R143+UR9+0x4400], R190 ;  /* 0x004400be8f007988 */ /* 0x0083e20008000409 */
[----:B------:R-:W-:Y:S01]  /*5b10*/  IMAD.WIDE R32, R135, 0x2, R32 ;  /* 0x0000000287207825 */ /* 0x000fe200078e0220 */
[----:B0-----:R-:W-:-:S03]  /*5b20*/  PRMT R184, RZ, 0x7610, R184 ;  /* 0x00007610ffb87816 */ /* 0x001fc600000000b8 */
[----:B------:R-:W-:Y:S01]  /*5b30*/  IMAD.WIDE R24, R135, 0x2, R24 ;  /* 0x0000000287187825 */ /* 0x000fe200078e0218 */
[----:B-1----:R-:W-:-:S03]  /*5b40*/  PRMT R190, RZ, 0x7610, R190 ;  /* 0x00007610ffbe7816 */ /* 0x002fc600000000be */
[----:B------:R-:W-:Y:S01]  /*5b50*/  IMAD.WIDE R80, R135, 0x2, R80 ;  /* 0x0000000287507825 */ /* 0x000fe200078e0250 */
[----:B------:R-:W2:Y:S04]  /*5b60*/  @!P2 LDG.E.U16 R184, desc[UR20][R18.64] ;  /* 0x0000001412b8a981 */ /* 0x000ea8000c1e1500 */
[----:B------:R-:W3:Y:S04]  /*5b70*/  @!P2 LDG.E.U16 R190, desc[UR20][R24.64] ;  /* 0x0000001418bea981 */ /* 0x000ee8000c1e1500 */
[----:B----4-:R0:W-:Y:S04]  /*5b80*/  STS.U16 [R143+UR9+0x4800], R196 ;  /* 0x004800c48f007988 */ /* 0x0101e80008000409 */
[----:B------:R-:W4:Y:S04]  /*5b90*/  @!P2 LDG.E.U16 R246, desc[UR20][R80.64] ;  /* 0x0000001450f6a981 */ /* 0x000f28000c1e1500 */
[----:B-----5:R1:W-:Y:S01]  /*5ba0*/  STS.U16 [R143+UR9+0x4c00], R200 ;  /* 0x004c00c88f007988 */ /* 0x0203e20008000409 */
[----:B0-----:R-:W-:-:S06]  /*5bb0*/  PRMT R196, RZ, 0x7610, R196 ;  /* 0x00007610ffc47816 */ /* 0x001fcc00000000c4 */
[----:B------:R-:W5:Y:S04]  /*5bc0*/  @!P2 LDG.E.U16 R196, desc[UR20][R30.64] ;  /* 0x000000141ec4a981 */ /* 0x000f68000c1e1500 */
[----:B------:R0:W-:Y:S01]  /*5bd0*/  STS.U16 [R143+UR9+0x5000], R204 ;  /* 0x005000cc8f007988 */ /* 0x0001e20008000409 */
[----:B-1----:R-:W-:-:S03]  /*5be0*/  PRMT R200, RZ, 0x7610, R200 ;  /* 0x00007610ffc87816 */ /* 0x002fc600000000c8 */
[----:B------:R1:W-:Y:S04]  /*5bf0*/  STS.U16 [R143+UR9+0x5400], R208 ;  /* 0x005400d08f007988 */ /* 0x0003e80008000409 */
[----:B------:R1:W-:Y:S01]  /*5c00*/  STS.U16 [R143+UR9+0x5800], R212 ;  /* 0x005800d48f007988 */ /* 0x0003e20008000409 */
[----:B0-----:R-:W-:-:S03]  /*5c10*/  PRMT R204, RZ, 0x7610, R204 ;  /* 0x00007610ffcc7816 */ /* 0x001fc600000000cc */
[----:B------:R-:W3:Y:S01]  /*5c20*/  @!P2 LDG.E.U16 R200, desc[UR20][R34.64] ;  /* 0x0000001422c8a981 */ /* 0x000ee2000c1e1500 */
[----:B-1----:R-:W-:-:S03]  /*5c30*/  PRMT R208, RZ, 0x7610, R208 ;  /* 0x00007610ffd07816 */ /* 0x002fc600000000d0 */
[----:B------:R-:W4:Y:S01]  /*5c40*/  @!P2 LDG.E.U16 R204, desc[UR20][R38.64] ;  /* 0x0000001426cca981 */ /* 0x000f22000c1e1500 */
[----:B------:R-:W-:-:S03]  /*5c50*/  PRMT R212, RZ, 0x7610, R212 ;  /* 0x00007610ffd47816 */ /* 0x000fc600000000d4 */
[----:B------:R-:W4:Y:S04]  /*5c60*/  @!P2 LDG.E.U16 R208, desc[UR20][R42.64] ;  /* 0x000000142ad0a981 */ /* 0x000f28000c1e1500 */
[----:B------:R0:W-:Y:S04]  /*5c70*/  STS.U16 [R143+UR9+0x5c00], R216 ;  /* 0x005c00d88f007988 */ /* 0x0001e80008000409 */
[----:B------:R1:W-:Y:S04]  /*5c80*/  STS.U16 [R142+UR9+0x4100], R186 ;  /* 0x004100ba8e007988 */ /* 0x0003e80008000409 */
[----:B------:R1:W-:Y:S01]  /*5c90*/  STS.U16 [R142+UR9+0x4500], R192 ;  /* 0x004500c08e007988 */ /* 0x0003e20008000409 */
[----:B0-----:R-:W-:-:S03]  /*5ca0*/  PRMT R216, RZ, 0x7610, R216 ;  /* 0x00007610ffd87816 */ /* 0x001fc600000000d8 */
[----:B------:R-:W-:Y:S01]  /*5cb0*/  STS.U16 [R142+UR9+0x4900], R198 ;  /* 0x004900c68e007988 */ /* 0x000fe20008000409 */
[----:B-1----:R-:W-:-:S03]  /*5cc0*/  PRMT R186, RZ, 0x7610, R186 ;  /* 0x00007610ffba7816 */ /* 0x002fc600000000ba */
[----:B------:R0:W-:Y:S01]  /*5cd0*/  STS.U16 [R142+UR9+0x4d00], R202 ;  /* 0x004d00ca8e007988 */ /* 0x0001e20008000409 */
[----:B------:R-:W-:-:S03]  /*5ce0*/  PRMT R192, RZ, 0x7610, R192 ;  /* 0x00007610ffc07816 */ /* 0x000fc600000000c0 */
[----:B------:R-:W-:Y:S04]  /*5cf0*/  STS.U16 [R142+UR9+0x5100], R206 ;  /* 0x005100ce8e007988 */ /* 0x000fe80008000409 */
[----:B------:R1:W-:Y:S01]  /*5d00*/  STS.U16 [R142+UR9+0x5500], R210 ;  /* 0x005500d28e007988 */ /* 0x0003e20008000409 */
[----:B0-----:R-:W-:-:S03]  /*5d10*/  PRMT R202, RZ, 0x7610, R202 ;  /* 0x00007610ffca7816 */ /* 0x001fc600000000ca */
[----:B------:R-:W-:Y:S04]  /*5d20*/  STS.U16 [R142+UR9+0x5900], R214 ;  /* 0x005900d68e007988 */ /* 0x000fe80008000409 */
[----:B------:R0:W-:Y:S01]  /*5d30*/  STS.U16 [R142+UR9+0x5d00], R218 ;  /* 0x005d00da8e007988 */ /* 0x0001e20008000409 */
[----:B-1----:R-:W-:-:S03]  /*5d40*/  PRMT R210, RZ, 0x7610, R210 ;  /* 0x00007610ffd27816 */ /* 0x002fc600000000d2 */
[----:B------:R1:W-:Y:S01]  /*5d50*/  STS.U16 [R141+UR9+0x4600], R194 ;  /* 0x004600c28d007988 */ /* 0x0003e20008000409 */
[----:B------:R-:W-:-:S03]  /*5d60*/  PRMT R198, RZ, 0x7610, R198 ;  /* 0x00007610ffc67816 */ /* 0x000fc600000000c6 */
[----:B------:R1:W-:Y:S01]  /*5d70*/  STS.U16 [R141+UR9+0x4200], R188 ;  /* 0x004200bc8d007988 */ /* 0x0003e20008000409 */
[----:B0-----:R-:W-:Y:S02]  /*5d80*/  PRMT R218, RZ, 0x7610, R218 ;  /* 0x00007610ffda7816 */ /* 0x001fe400000000da */
[----:B------:R-:W-:Y:S01]  /*5d90*/  PRMT R206, RZ, 0x7610, R206 ;  /* 0x00007610ffce7816 */ /* 0x000fe200000000ce */
[----:B------:R-:W5:Y:S01]  /*5da0*/  @!P2 LDG.E.U16 R192, desc[UR20][R26.64] ;  /* 0x000000141ac0a981 */ /* 0x000f62000c1e1500 */
[----:B-1----:R-:W-:Y:S02]  /*5db0*/  PRMT R194, RZ, 0x7610, R194 ;  /* 0x00007610ffc27816 */ /* 0x002fe400000000c2 */
[----:B------:R-:W-:Y:S01]  /*5dc0*/  PRMT R214, RZ, 0x7610, R214 ;  /* 0x00007610ffd67816 */ /* 0x000fe200000000d6 */
[----:B------:R-:W5:Y:S01]  /*5dd0*/  @!P2 LDG.E.U16 R216, desc[UR20][R50.64] ;  /* 0x0000001432d8a981 */ /* 0x000f62000c1e1500 */
[----:B------:R-:W-:-:S03]  /*5de0*/  PRMT R188, RZ, 0x7610, R188 ;  /* 0x00007610ffbc7816 */ /* 0x000fc600000000bc */
[----:B------:R-:W5:Y:S04]  /*5df0*/  @!P2 LDG.E.U16 R186, desc[UR20][R20.64] ;  /* 0x0000001414baa981 */ /* 0x000f68000c1e1500 */
        /* <DEDUP_REMOVED lines=26> */
[----:B------:R-:W-:-:S04]  /*5fa0*/  ULEA UR11, UR5, UR9, 0x3 ;  /* 0x00000009050b7291 */ /* 0x000fc8000f8e18ff */
[----:B------:R-:W-:Y:S01]  /*5fb0*/  UIADD3 UR11, UPT, UPT, UR11, 0x8000, URZ ;  /* 0x000080000b0b7890 */ /* 0x000fe2000fffe0ff */
[----:B--2---:R0:W-:Y:S04]  /*5fc0*/  STS.U16 [R143+UR9+0x6000], R184 ;  /* 0x006000b88f007988 */ /* 0x0041e80008000409 */
[----:B---3--:R0:W-:Y:S04]  /*5fd0*/  STS.U16 [R143+UR9+0x6800], R200 ;  /* 0x006800c88f007988 */ /* 0x0081e80008000409 */
[----:B----4-:R0:W-:Y:S04]  /*5fe0*/  STS.U16 [R143+UR9+0x6c00], R208 ;  /* 0x006c00d08f007988 */ /* 0x0101e80008000409 */
[----:B-----5:R0:W-:Y:S04]  /*5ff0*/  STS.U16 [R143+UR9+0x6400], R192 ;  /* 0x006400c08f007988 */ /* 0x0201e80008000409 */
        /* <DEDUP_REMOVED lines=25> */
[----:B------:R1:W-:Y:S06]  /*6190*/  MEMBAR.ALL.CTA ;  /* 0x0000000000007992 */ /* 0x0003ec0000008000 */
[----:B-1----:R-:W1:Y:S02]  /*61a0*/  FENCE.VIEW.ASYNC.S ;  /* 0x00000000000073c6 */ /* 0x002e640000000000 */
[----:B-1----:R-:W-:Y:S06]  /*61b0*/  BAR.SYNC.DEFER_BLOCKING 0x0 ;  /* 0x0000000000007b1d */ /* 0x002fec0000010000 */
[----:B------:R-:W-:Y:S05]  /*61c0*/  @P0 BRA `(.L_x_9) ;  /* 0x00000000004c0947 */ /* 0x000fea0003800000 */
[----:B------:R-:W-:Y:S01]  /*61d0*/  UMOV UR15, 0x40004040 ;  /* 0x40004040000f7882 */ /* 0x000fe20000000000 */
        /* <DEDUP_REMOVED lines=9> */
[----:B------:R1:W-:Y:S01]  /*6270*/  UTCHMMA gdesc[UR14], gdesc[UR12], tmem[UR8], tmem[UR16], idesc[UR17], UPT ;  /* 0x00ff100c0e0075ea */ /* 0x0003e2000b800008 */
        /* <DEDUP_REMOVED lines=8> */
.L_x_9:
[----:B------:R-:W-:Y:S01]  /*6300*/  UIADD3 UR5, UPT, UPT, UR5, 0x1, URZ ;  /* 0x0000000105057890 */ /* 0x000fe2000fffe0ff */
[----:B------:R-:W-:Y:S01]  /*6310*/  VIADD R134, R134, 0xffffffff ;  /* 0xffffffff86867836 */ /* 0x000fe20000000000 */
[----:B------:R-:W-:Y:S02]  /*6320*/  UIADD3 UR32, UPT, UPT, UR32, -0x40, URZ ;  /* 0xffffffc020207890 */ /* 0x000fe4000fffe0ff */
[----:B------:R-:W-:Y:S02]  /*6330*/  UISETP.GT.AND UP1, UPT, UR5, 0x1, UPT ;  /* 0x000000010500788c */ /* 0x000fe4000bf24270 */
[----:B------:R-:W-:Y:S02]  /*6340*/  ISETP.NE.U32.AND P2, PT, R134, RZ, PT ;  /* 0x000000ff8600720c */ /* 0x000fe40003f45070 */
[----:B-1----:R-:W-:Y:S02]  /*6350*/  USEL UR6, URZ, 0x1, !UP1 ;  /* 0x00000001ff067887 */ /* 0x002fe4000c800000 */
[----:B------:R-:W-:-:S02]  /*6360*/  USEL UR5, UR5, URZ, !UP1 ;  /* 0x000000ff05057287 */ /* 0x000fc4000c800000 */
[----:B------:R-:W-:-:S03]  /*6370*/  ULOP3.LUT UR7, UR4, UR6, URZ, 0x3c, !UPT ;  /* 0x0000000604077292 */ /* 0x000fc6000f8e3cff */
[----:B------:R-:W-:-:S04]  /*6380*/  UMOV UR6, UR4 ;  /* 0x0000000400067c82 */ /* 0x000fc80008000000 */
[----:B------:R-:W-:Y:S01]  /*6390*/  UMOV UR4, UR7 ;  /* 0x0000000700047c82 */ /* 0x000fe20008000000 */
[----:B------:R-:W-:Y:S05]  /*63a0*/  @P2 BRA `(.L_x_10) ;  /* 0xffffffe800d82947 */ /* 0x000fea000383ffff */
.L_x_7:
[----:B------:R-:W-:-:S13]  /*63b0*/  ISETP.GE.AND P0, PT, R173, 0x40, PT ;  /* 0x00000040ad00780c */ /* 0x000fda0003f06270 */
[----:B------:R-:W-:Y:S05]  /*63c0*/  @!P0 BRA `(.L_x_11) ;  /* 0x0000000000108947 */ /* 0x000fea0003800000 */
[----:B------:R-:W-:-:S06]  /*63d0*/  USHF.L.U32 UR6, UR6, 0x1f, URZ ;  /* 0x0000001f06067899 */ /* 0x000fcc00080006ff */
[----:B------:R-:W-:-:S04]  /*63e0*/  IMAD.U32 R2, RZ, RZ, UR6 ;  /* 0x00000006ff027e24 */ /* 0x000fc8000f8e00ff */
[----:B------:R-:W1:Y:S02]  /*63f0*/  SYNCS.PHASECHK.TRANS64.TRYWAIT P0, [UR11], R2 ;  /* 0x00000002ff0075a7 */ /* 0x000e64000800110b */
[----:B-1----:R-:W-:Y:S05]  /*6400*/  @!P0 BRA `(.L_x_12) ;  /* 0x0000001000448947 */ /* 0x002fea0003800000 */
.L_x_11:
[----:B------:R-:W-:Y:S01]  /*6410*/  BAR.SYNC.DEFER_BLOCKING 0x0 ;  /* 0x0000000000007b1d */ /* 0x000fe20000010000 */
[C---:B------:R-:W-:Y:S02]  /*6420*/  IMAD.SHL.U32 R3, R97.reuse, 0x80, RZ ;  /* 0x0000008061037824 */ /* 0x040fe400078e00ff */
[C---:B------:R-:W-:Y:S02]  /*6430*/  IMAD.SHL.U32 R2, R97.reuse, 0x10, RZ ;  /* 0x0000001061027824 */ /* 0x040fe400078e00ff */
[----:B------:R-:W-:Y:S01]  /*6440*/  IMAD.SHL.U32 R97, R97, 0x8, RZ ;  /* 0x0000000861617824 */ /* 0x000fe200078e00ff */
[----:B------:R-:W-:Y:S01]  /*6450*/  LOP3.LUT R36, R3, 0x800, RZ, 0xc0, !PT ;  /* 0x0000080003247812 */ /* 0x000fe200078ec0ff */
[----:B------:R-:W1:Y:S01]  /*6460*/  LDCU.128 UR12, c[0x0][0x390] ;  /* 0x00007200ff0c77ac */ /* 0x000e620008000c00 */
[----:B------:R-:W-:Y:S01]  /*6470*/  LOP3.LUT R3, R2, 0xf0, RZ, 0xc0, !PT ;  /* 0x000000f002037812 */ /* 0x000fe200078ec0ff */
[----:B------:R-:W2:Y:S01]  /*6480*/  LDC R47, c[0x0][0x3b8] ;  /* 0x0000ee00ff2f7b82 */ /* 0x000ea20000000800 */
[----:B------:R-:W-:Y:S01]  /*6490*/  LOP3.LUT R97, R97, 0x300, RZ, 0xc0, !PT ;  /* 0x0000030061617812 */ /* 0x000fe200078ec0ff */
[----:B0-----:R-:W0:Y:S01]  /*64a0*/  LDCU UR4, c[0x0][0x3b4] ;  /* 0x00007680ff0477ac */ /* 0x001e220008000800 */
[----:B------:R-:W-:-:S02]  /*64b0*/  IADD3 R36, PT, PT, R3, UR9, R36 ;  /* 0x0000000903247c10 */ /* 0x000fc4000fffe024 */
[----:B------:R-:W-:-:S03]  /*64c0*/  LOP3.LUT R40, R2, 0x7f0, RZ, 0xc0, !PT ;  /* 0x000007f002287812 */ /* 0x000fc600078ec0ff */
[----:B------:R-:W-:Y:S01]  /*64d0*/  IMAD.IADD R97, R97, 0x1, R36 ;  /* 0x0000000161617824 */ /* 0x000fe200078e0224 */
[----:B------:R-:W3:Y:S02]  /*64e0*/  @!P1 SYNCS.CCTL.IV [UR9+0x8000] ;  /* 0x00800000ff0099b1 */ /* 0x000ee40008000009 */
[----:B---3--:R-:W-:Y:S01]  /*64f0*/  BAR.SYNC.DEFER_BLOCKING 0x0 ;  /* 0x0000000000007b1d */ /* 0x008fe20000010000 */
[C---:B-1----:R-:W-:Y:S01]  /*6500*/  ISETP.GE.AND P0, PT, R0.reuse, UR14, PT ;  /* 0x0000000e00007c0c */ /* 0x042fe2000bf06270 */
[----:B0-----:R-:W-:-:S03]  /*6510*/  IMAD R0, R0, UR4, RZ ;  /* 0x0000000400007c24 */ /* 0x001fc6000f8e02ff */
[----:B------:R-:W-:Y:S02]  /*6520*/  ISETP.LT.AND P4, PT, R95, UR15, !P0 ;  /* 0x0000000f5f007c0c */ /* 0x000fe4000c781270 */
[----:B------:R-:W-:Y:S01]  /*6530*/  ISETP.LT.AND P3, PT, R94, UR15, !P0 ;  /* 0x0000000f5e007c0c */ /* 0x000fe2000c761270 */
[----:B------:R-:W-:Y:S01]  /*6540*/  LDTM.16dp32bit_t0_t15.x32 R4, tmem[UR10] ;  /* 0x0000000a000479ee */ /* 0x000fe20008a80000 */
[----:B------:R-:W0:Y:S01]  /*6550*/  LDTM.16dp32bit_t16_t31.x32 R4, tmem[UR10+0x20] ;  /* 0x0000200a000479ee */ /* 0x000e220008aa0000 */
[----:B------:R-:W-:Y:S02]  /*6560*/  LEA R45, P6, R0, UR12, 0x1 ;  /* 0x0000000c002d7c11 */ /* 0x000fe4000f8c08ff */
[----:B------:R-:W-:Y:S02]  /*6570*/  ISETP.LT.AND P5, PT, R172, UR15, !P0 ;  /* 0x0000000fac007c0c */ /* 0x000fe4000c7a1270 */
[----:B------:R-:W-:Y:S01]  /*6580*/  ISETP.LT.AND P2, PT, R171, UR15, !P0 ;  /* 0x0000000fab007c0c */ /* 0x000fe2000c741270 */
[----:B------:R-:W1:Y:S01]  /*6590*/  @!P1 SYNCS.CCTL.IV [UR9+0x8008] ;  /* 0x00800800ff0099b1 */ /* 0x000e620008000009 */
[----:B------:R-:W-:Y:S01]  /*65a0*/  NOP ;  /* 0x0000000000007918 */ /* 0x000fe20000000000 */
[C---:B------:R-:W-:Y:S01]  /*65b0*/  ISETP.LT.AND P1, PT, R96.reuse, UR15, !P0 ;  /* 0x0000000f60007c0c */ /* 0x040fe2000c721270 */
[----:B--2---:R-:W-:Y:S01]  /*65c0*/  IMAD R96, R96, R47, RZ ;  /* 0x0000002f60607224 */ /* 0x004fe200078e02ff */
[----:B0-----:R-:W-:-:S02]  /*65d0*/  F2FP.F16.F32.PACK_AB R4, R6, R4 ;  /* 0x000000040604723e */ /* 0x001fc400000000ff */
[----:B------:R-:W-:Y:S02]  /*65e0*/  F2FP.F16.F32.PACK_AB R36, R7, R5 ;  /* 0x000000050724723e */ /* 0x000fe400000000ff */
[----:B------:R-:W-:Y:S02]  /*65f0*/  F2FP.F16.F32.PACK_AB R5, R10, R8 ;  /* 0x000000080a05723e */ /* 0x000fe400000000ff */
[----:B------:R-:W-:Y:S02]  /*6600*/  F2FP.F16.F32.PACK_AB R37, R11, R9 ;  /* 0x000000090b25723e */ /* 0x000fe400000000ff */
[----:B------:R-:W-:Y:S02]  /*6610*/  F2FP.F16.F32.PACK_AB R6, R14, R12 ;  /* 0x0000000c0e06723e */ /* 0x000fe400000000ff */
[----:B------:R-:W-:Y:S02]  /*6620*/  F2FP.F16.F32.PACK_AB R38, R15, R13 ;  /* 0x0000000d0f26723e */ /* 0x000fe400000000ff */
[----:B------:R-:W-:-:S02]  /*6630*/  F2FP.F16.F32.PACK_AB R7, R18, R16 ;  /* 0x000000101207723e */ /* 0x000fc400000000ff */
[----:B------:R-:W-:Y:S02]  /*6640*/  F2FP.F16.F32.PACK_AB R39, R19, R17 ;  /* 0x000000111327723e */ /* 0x000fe400000000ff */
[----:B------:R-:W-:Y:S01]  /*6650*/  F2FP.F16.F32.PACK_AB R20, R22, R20 ;  /* 0x000000141614723e */ /* 0x000fe200000000ff */
[----:B-1----:R-:W-:Y:S01]  /*6660*/  STS.128 [R97], R4 ;  /* 0x0000000461007388 */ /* 0x002fe20000000c00 */
[----:B------:R-:W-:-:S03]  /*6670*/  F2FP.F16.F32.PACK_AB R22, R30, R28 ;  /* 0x0000001c1e16723e */ /* 0x000fc600000000ff */
[----:B------:R0:W-:Y:S01]  /*6680*/  STS.128 [R97+0x400], R36 ;  /* 0x0004002461007388 */ /* 0x0001e20000000c00 */
[----:B------:R-:W-:Y:S01]  /*6690*/  BAR.SYNC.DEFER_BLOCKING 0x0 ;  /* 0x0000000000007b1d */ /* 0x000fe20000010000 */
[----:B0-----:R-:W-:Y:S02]  /*66a0*/  F2FP.F16.F32.PACK_AB R36, R23, R21 ;  /* 0x000000151724723e */ /* 0x001fe400000000ff */
[----:B------:R-:W-:Y:S02]  /*66b0*/  F2FP.F16.F32.PACK_AB R21, R26, R24 ;  /* 0x000000181a15723e */ /* 0x000fe400000000ff */
[----:B------:R-:W-:Y:S02]  /*66c0*/  F2FP.F16.F32.PACK_AB R37, R27, R25 ;  /* 0x000000191b25723e */ /* 0x000fe400000000ff */
[----:B------:R-:W-:Y:S02]  /*66d0*/  F2FP.F16.F32.PACK_AB R38, R31, R29 ;  /* 0x0000001d1f26723e */ /* 0x000fe400000000ff */
[----:B------:R-:W-:-:S02]  /*66e0*/  F2FP.F16.F32.PACK_AB R23, R34, R32 ;  /* 0x000000202217723e */ /* 0x000fc400000000ff */
[----:B------:R-:W-:Y:S01]  /*66f0*/  F2FP.F16.F32.PACK_AB R39, R35, R33 ;  /* 0x000000212327723e */ /* 0x000fe200000000ff */
[----:B------:R-:W0:Y:S01]  /*6700*/  LDS.128 R8, [R40+UR9] ;  /* 0x0000000928087984 */ /* 0x000e220008000c00 */
[----:B------:R-:W-:Y:S01]  /*6710*/  LEA.HI.X.SX32 R25, R0, UR13, 0x1, P6 ;  /* 0x0000000d00197c11 */ /* 0x000fe2000b0f0eff */
[C---:B------:R-:W-:Y:S01]  /*6720*/  IMAD R0, R47.reuse, 0x2, R96 ;  /* 0x000000022f007824 */ /* 0x040fe200078e0260 */
[C---:B------:R-:W-:Y:S01]  /*6730*/  LEA R2, P6, R96.reuse, R45, 0x1 ;  /* 0x0000002d60027211 */ /* 0x040fe200078c08ff */
[----:B------:R-:W-:Y:S02]  /*6740*/  LDS.128 R4, [R40+UR9+0x800] ;  /* 0x0008000928047984 */ /* 0x000fe40008000c00 */
[----:B------:R-:W-:Y:S01]  /*6750*/  IMAD R12, R47, 0x2, R0 ;  /* 0x000000022f0c7824 */ /* 0x000fe200078e0200 */
[----:B------:R-:W-:Y:S01]  /*6760*/  LEA.HI.X.SX32 R3, R96, R25, 0x1, P6 ;  /* 0x0000001960037211 */ /* 0x000fe200030f0eff */
[----:B------:R-:W-:Y:S01]  /*6770*/  BAR.SYNC.DEFER_BLOCKING 0x0 ;  /* 0x0000000000007b1d */ /* 0x000fe20000010000 */
[----:B------:R-:W-:-:S04]  /*6780*/  LEA R16, P6, R0, R45, 0x1 ;  /* 0x0000002d00107211 */ /* 0x000fc800078c08ff */
[----:B------:R-:W-:Y:S01]  /*6790*/  LEA.HI.X.SX32 R17, R0, R25, 0x1, P6 ;  /* 0x0000001900117211 */ /* 0x000fe200030f0eff */
[----:B------:R-:W-:Y:S01]  /*67a0*/  IMAD R0, R47, 0x2, R12 ;  /* 0x000000022f007824 */ /* 0x000fe200078e020c */
[----:B------:R-:W-:-:S04]  /*67b0*/  LEA R18, P6, R12, R45, 0x1 ;  /* 0x0000002d0c127211 */ /* 0x000fc800078c08ff */
[----:B------:R-:W-:Y:S01]  /*67c0*/  LEA.HI.X.SX32 R19, R12, R25, 0x1, P6 ;  /* 0x000000190c137211 */ /* 0x000fe200030f0eff */
[----:B------:R1:W-:Y:S04]  /*67d0*/  STS.128 [R97], R20 ;  /* 0x0000001461007388 */ /* 0x0003e80000000c00 */
[----:B------:R-:W-:Y:S01]  /*67e0*/  STS.128 [R97+0x400], R36 ;  /* 0x0004002461007388 */ /* 0x000fe20000000c00 */
[----:B------:R-:W-:Y:S01]  /*67f0*/  BAR.SYNC.DEFER_BLOCKING 0x0 ;  /* 0x0000000000007b1d */ /* 0x000fe20000010000 */
[----:B-1----:R-:W-:Y:S01]  /*6800*/  IMAD R22, R47, 0x2, R0 ;  /* 0x000000022f167824 */ /* 0x002fe200078e0200 */
[----:B------:R-:W-:-:S04]  /*6810*/  LEA R20, P6, R0, R45, 0x1 ;  /* 0x0000002d00147211 */ /* 0x000fc800078c08ff */
[----:B------:R-:W-:Y:S01]  /*6820*/  LEA.HI.X.SX32 R21, R0, R25, 0x1, P6 ;  /* 0x0000001900157211 */ /* 0x000fe200030f0eff */
[----:B------:R-:W-:Y:S01]  /*6830*/  IMAD R0, R47, 0x2, R22 ;  /* 0x000000022f007824 */ /* 0x000fe200078e0216 */
[----:B0-----:R0:W-:Y:S01]  /*6840*/  @P1 STG.E.U16 desc[UR20][R2.64], R8 ;  /* 0x0000000802001986 */ /* 0x0011e2000c101514 */
[----:B------:R-:W-:-:S03]  /*6850*/  ISETP.LT.AND P1, PT, R170, UR15, !P0 ;  /* 0x0000000faa007c0c */ /* 0x000fc6000c721270 */
[----:B------:R-:W1:Y:S04]  /*6860*/  LDS.128 R12, [R40+UR9] ;  /* 0x00000009280c7984 */ /* 0x000e680008000c00 */
[----:B------:R-:W2:Y:S01]  /*6870*/  LDS.128 R40, [R40+UR9+0x800] ;  /* 0x0008000928287984 */ /* 0x000ea20008000c00 */
[----:B0-----:R-:W-:Y:S02]  /*6880*/  PRMT R3, R8, 0x7632, R3 ;  /* 0x0000763208037816 */ /* 0x001fe40000000003 */
[----:B------:R-:W-:-:S03]  /*6890*/  LEA R2, P6, R22, R45, 0x1 ;  /* 0x0000002d16027211 */ /* 0x000fc600078c08ff */
[----:B------:R0:W-:Y:S01]  /*68a0*/  @P4 STG.E.U16 desc[UR20][R16.64], R3 ;  /* 0x0000000310004986 */ /* 0x0001e2000c101514 */
[----:B------:R-:W-:-:S03]  /*68b0*/  ISETP.LT.AND P4, PT, R169, UR15, !P0 ;  /* 0x0000000fa9007c0c */ /* 0x000fc6000c781270 */
[----:B------:R-:W-:Y:S01]  /*68c0*/  @P3 STG.E.U16 desc[UR20][R18.64], R9 ;  /* 0x0000000912003986 */ /* 0x000fe2000c101514 */
[----:B------:R-:W-:Y:S02]  /*68d0*/  ISETP.LT.AND P3, PT, R168, UR15, !P0 ;  /* 0x0000000fa8007c0c */ /* 0x000fe4000c761270 */
[----:B0-----:R-:W-:Y:S02]  /*68e0*/  PRMT R17, R9, 0x7632, R17 ;  /* 0x0000763209117816 */ /* 0x001fe40000000011 */
[----:B------:R-:W-:Y:S01]  /*68f0*/  LEA.HI.X.SX32 R3, R22, R25, 0x1, P6 ;  /* 0x0000001916037211 */ /* 0x000fe200030f0eff */
[----:B------:R-:W-:Y:S01]  /*6900*/  IMAD R22, R47, 0x2, R0 ;  /* 0x000000022f167824 */ /* 0x000fe200078e0200 */
[----:B------:R-:W-:Y:S01]  /*6910*/  LEA R16, P6, R0, R45, 0x1 ;  /* 0x0000002d00107211 */ /* 0x000fe200078c08ff */
[----:B------:R0:W-:Y:S01]  /*6920*/  @P5 STG.E.U16 desc[UR20][R20.64], R17 ;  /* 0x0000001114005986 */ /* 0x0001e2000c101514 */
[----:B------:R-:W-:-:S03]  /*6930*/  ISETP.LT.AND P5, PT, R167, UR15, !P0 ;  /* 0x0000000fa7007c0c */ /* 0x000fc6000c7a1270 */
[----:B------:R3:W-:Y:S01]  /*6940*/  @P2 STG.E.U16 desc[UR20][R2.64], R10 ;  /* 0x0000000a02002986 */ /* 0x0007e2000c101514 */
[----:B------:R-:W-:Y:S02]  /*6950*/  ISETP.LT.AND P2, PT, R166, UR15, !P0 ;  /* 0x0000000fa6007c0c */ /* 0x000fe4000c741270 */
[----:B0-----:R-:W-:Y:S01]  /*6960*/  LEA.HI.X.SX32 R17, R0, R25, 0x1, P6 ;  /* 0x0000001900117211 */ /* 0x001fe200030f0eff */
[C---:B------:R-:W-:Y:S01]  /*6970*/  IMAD R0, R47.reuse, 0x2, R22 ;  /* 0x000000022f007824 */ /* 0x040fe200078e0216 */
[----:B------:R-:W-:Y:S02]  /*6980*/  LEA R8, P6, R22, R45, 0x1 ;  /* 0x0000002d16087211 */ /* 0x000fe400078c08ff */
[----:B---3--:R-:W-:Y:S01]  /*6990*/  PRMT R3, R10, 0x7632, R3 ;  /* 0x000076320a037816 */ /* 0x008fe20000000003 */
[----:B------:R-:W-:Y:S01]  /*69a0*/  IMAD R20, R47, 0x2, R0 ;  /* 0x000000022f147824 */ /* 0x000fe200078e0200 */
[----:B------:R-:W-:Y:S02]  /*69b0*/  LEA.HI.X.SX32 R9, R22, R25, 0x1, P6 ;  /* 0x0000001916097211 */ /* 0x000fe400030f0eff */
[----:B------:R-:W-:Y:S01]  /*69c0*/  LEA R18, P6, R0, R45, 0x1 ;  /* 0x0000002d00127211 */ /* 0x000fe200078c08ff */
[----:B------:R0:W-:Y:S01]  /*69d0*/  @P1 STG.E.U16 desc[UR20][R16.64], R3 ;  /* 0x0000000310001986 */ /* 0x0001e2000c101514 */
[----:B------:R-:W-:-:S02]  /*69e0*/  ISETP.LT.AND P1, PT, R165, UR15, !P0 ;  /* 0x0000000fa5007c0c */ /* 0x000fc4000c721270 */
[----:B------:R-:W-:Y:S01]  /*69f0*/  LEA.HI.X.SX32 R19, R0, R25, 0x1, P6 ;  /* 0x0000001900137211 */ /* 0x000fe200030f0eff */
[C---:B------:R-:W-:Y:S01]  /*6a00*/  IMAD R0, R47.reuse, 0x2, R20 ;  /* 0x000000022f007824 */ /* 0x040fe200078e0214 */
[----:B------:R-:W-:Y:S01]  /*6a10*/  LEA R2, P6, R20, R45, 0x1 ;  /* 0x0000002d14027211 */ /* 0x000fe200078c08ff */
[----:B------:R-:W-:Y:S01]  /*6a20*/  @P4 STG.E.U16 desc[UR20][R8.64], R11 ;  /* 0x0000000b08004986 */ /* 0x000fe2000c101514 */
[----:B------:R-:W-:Y:S01]  /*6a30*/  ISETP.LT.AND P4, PT, R164, UR15, !P0 ;  /* 0x0000000fa4007c0c */ /* 0x000fe2000c781270 */
[----:B------:R-:W-:Y:S01]  /*6a40*/  IMAD R10, R47, 0x2, R0 ;  /* 0x000000022f0a7824 */ /* 0x000fe200078e0200 */
[----:B0-----:R-:W-:Y:S02]  /*6a50*/  PRMT R17, R11, 0x7632, R17 ;  /* 0x000076320b117816 */ /* 0x001fe40000000011 */
[----:B------:R-:W-:Y:S02]  /*6a60*/  LEA.HI.X.SX32 R3, R20, R25, 0x1, P6 ;  /* 0x0000001914037211 */ /* 0x000fe400030f0eff */
[----:B------:R-:W-:Y:S01]  /*6a70*/  LEA R16, P6, R0, R45, 0x1 ;  /* 0x0000002d00107211 */ /* 0x000fe200078c08ff */
[----:B------:R0:W-:Y:S01]  /*6a80*/  @P3 STG.E.U16 desc[UR20][R18.64], R17 ;  /* 0x0000001112003986 */ /* 0x0001e2000c101514 */
[----:B------:R-:W-:-:S03]  /*6a90*/  ISETP.LT.AND P3, PT, R163, UR15, !P0 ;  /* 0x0000000fa3007c0c */ /* 0x000fc6000c761270 */
[----:B-1----:R1:W-:Y:S01]  /*6aa0*/  @P5 STG.E.U16 desc[UR20][R2.64], R12 ;  /* 0x0000000c02005986 */ /* 0x0023e2000c101514 */
[----:B------:R-:W-:Y:S02]  /*6ab0*/  ISETP.LT.AND P5, PT, R162, UR15, !P0 ;  /* 0x0000000fa2007c0c */ /* 0x000fe4000c7a1270 */
[----:B0-----:R-:W-:Y:S01]  /*6ac0*/  LEA.HI.X.SX32 R17, R0, R25, 0x1, P6 ;  /* 0x0000001900117211 */ /* 0x001fe200030f0eff */
[C---:B------:R-:W-:Y:S01]  /*6ad0*/  IMAD R0, R47.reuse, 0x2, R10 ;  /* 0x000000022f007824 */ /* 0x040fe200078e020a */
[----:B------:R-:W-:Y:S02]  /*6ae0*/  LEA R8, P6, R10, R45, 0x1 ;  /* 0x0000002d0a087211 */ /* 0x000fe400078c08ff */
[----:B-1----:R-:W-:Y:S01]  /*6af0*/  PRMT R3, R12, 0x7632, R3 ;  /* 0x000076320c037816 */ /* 0x002fe20000000003 */
[----:B------:R-:W-:Y:S01]  /*6b00*/  IMAD R18, R47, 0x2, R0 ;  /* 0x000000022f127824 */ /* 0x000fe200078e0200 */
[----:B------:R-:W-:Y:S02]  /*6b10*/  LEA.HI.X.SX32 R9, R10, R25, 0x1, P6 ;  /* 0x000000190a097211 */ /* 0x000fe400030f0eff */
[----:B------:R-:W-:Y:S01]  /*6b20*/  LEA R10, P6, R0, R45, 0x1 ;  /* 0x0000002d000a7211 */ /* 0x000fe200078c08ff */
[----:B------:R0:W-:Y:S01]  /*6b30*/  @P2 STG.E.U16 desc[UR20][R16.64], R3 ;  /* 0x0000000310002986 */ /* 0x0001e2000c101514 */
[----:B------:R-:W-:-:S02]  /*6b40*/  PRMT R12, R13, 0x7632, R12 ;  /* 0x000076320d0c7816 */ /* 0x000fc4000000000c */
[----:B------:R-:W-:Y:S01]  /*6b50*/  LEA.HI.X.SX32 R11, R0, R25, 0x1, P6 ;  /* 0x00000019000b7211 */ /* 0x000fe200030f0eff */
[----:B------:R-:W-:Y:S01]  /*6b60*/  IMAD R0, R47, 0x2, R18 ;  /* 0x000000022f007824 */ /* 0x000fe200078e0212 */
[----:B------:R-:W-:Y:S01]  /*6b70*/  LEA R2, P6, R18, R45, 0x1 ;  /* 0x0000002d12027211 */ /* 0x000fe200078c08ff */
[----:B------:R1:W-:Y:S01]  /*6b80*/  @P1 STG.E.U16 desc[UR20][R8.64], R13 ;  /* 0x0000000d08001986 */ /* 0x0003e2000c101514 */
[----:B------:R-:W-:Y:S02]  /*6b90*/  ISETP.LT.AND P2, PT, R161, UR15, !P0 ;  /* 0x0000000fa1007c0c */ /* 0x000fe4000c741270 */
[----:B------:R-:W-:Y:S01]  /*6ba0*/  ISETP.LT.AND P1, PT, R160, UR15, !P0 ;  /* 0x0000000fa0007c0c */ /* 0x000fe2000c721270 */
[----:B------:R3:W-:Y:S01]  /*6bb0*/  @P4 STG.E.U16 desc[UR20][R10.64], R12 ;  /* 0x0000000c0a004986 */ /* 0x0007e2000c101514 */
[----:B------:R-:W-:Y:S02]  /*6bc0*/  ISETP.LT.AND P4, PT, R159, UR15, !P0 ;  /* 0x0000000f9f007c0c */ /* 0x000fe4000c781270 */
[----:B0-----:R-:W-:-:S02]  /*6bd0*/  LEA.HI.X.SX32 R3, R18, R25, 0x1, P6 ;  /* 0x0000001912037211 */ /* 0x001fc400030f0eff */
[----:B------:R-:W-:Y:S01]  /*6be0*/  LEA R16, P6, R0, R45, 0x1 ;  /* 0x0000002d00107211 */ /* 0x000fe200078c08ff */
[----:B-1----:R-:W-:-:S03]  /*6bf0*/  IMAD R9, R47, 0x2, R0 ;  /* 0x000000022f097824 */ /* 0x002fc600078e0200 */
[----:B------:R-:W-:Y:S01]  /*6c00*/  LEA.HI.X.SX32 R17, R0, R25, 0x1, P6 ;  /* 0x0000001900117211 */ /* 0x000fe200030f0eff */
[----:B------:R0:W-:Y:S01]  /*6c10*/  @P3 STG.E.U16 desc[UR20][R2.64], R14 ;  /* 0x0000000e02003986 */ /* 0x0001e2000c101514 */
[----:B------:R-:W-:Y:S01]  /*6c20*/  PRMT R13, R15, 0x7632, R13 ;  /* 0x000076320f0d7816 */ /* 0x000fe2000000000d */
[----:B------:R-:W-:Y:S01]  /*6c30*/  IMAD R0, R47, 0x2, R9 ;  /* 0x000000022f007824 */ /* 0x000fe200078e0209 */
[C---:B------:R-:W-:Y:S02]  /*6c40*/  LEA R8, P6, R9.reuse, R45, 0x1 ;  /* 0x0000002d09087211 */ /* 0x040fe400078c08ff */
[----:B---3--:R-:W-:Y:S02]  /*6c50*/  PRMT R11, R14, 0x7632, R11 ;  /* 0x000076320e0b7816 */ /* 0x008fe4000000000b */
[----:B------:R-:W-:Y:S02]  /*6c60*/  LEA.HI.X.SX32 R9, R9, R25, 0x1, P6 ;  /* 0x0000001909097211 */ /* 0x000fe400030f0eff */
[----:B------:R-:W-:Y:S01]  /*6c70*/  LEA R10, P6, R0, R45, 0x1 ;  /* 0x0000002d000a7211 */ /* 0x000fe200078c08ff */
[----:B------:R1:W-:Y:S01]  /*6c80*/  @P5 STG.E.U16 desc[UR20][R16.64], R11 ;  /* 0x0000000b10005986 */ /* 0x0003e2000c101514 */
[----:B------:R-:W-:Y:S01]  /*6c90*/  ISETP.LT.AND P3, PT, R158, UR15, !P0 ;  /* 0x0000000f9e007c0c */ /* 0x000fe2000c761270 */
[----:B0-----:R-:W-:Y:S01]  /*6ca0*/  IMAD R3, R47, 0x2, R0 ;  /* 0x000000022f037824 */ /* 0x001fe200078e0200 */
[----:B------:R-:W-:Y:S01]  /*6cb0*/  ISETP.LT.AND P5, PT, R157, UR15, !P0 ;  /* 0x0000000f9d007c0c */ /* 0x000fe2000c7a1270 */
[----:B------:R-:W-:Y:S01]  /*6cc0*/  @P2 STG.E.U16 desc[UR20][R8.64], R15 ;  /* 0x0000000f08002986 */ /* 0x000fe2000c101514 */
[----:B------:R-:W-:-:S02]  /*6cd0*/  ISETP.LT.AND P2, PT, R156, UR15, !P0 ;  /* 0x0000000f9c007c0c */ /* 0x000fc4000c741270 */
[----:B-1----:R-:W-:Y:S01]  /*6ce0*/  LEA.HI.X.SX32 R11, R0, R25, 0x1, P6 ;  /* 0x00000019000b7211 */ /* 0x002fe200030f0eff */
[----:B------:R-:W-:Y:S01]  /*6cf0*/  IMAD R0, R47, 0x2, R3 ;  /* 0x000000022f007824 */ /* 0x000fe200078e0203 */
[----:B------:R-:W-:-:S03]  /*6d00*/  LEA R2, P6, R3, R45, 0x1 ;  /* 0x0000002d03027211 */ /* 0x000fc600078c08ff */
[----:B------:R-:W-:Y:S01]  /*6d10*/  IMAD R14, R47, 0x2, R0 ;  /* 0x000000022f0e7824 */ /* 0x000fe200078e0200 */
[----:B------:R-:W-:Y:S01]  /*6d20*/  LEA.HI.X.SX32 R3, R3, R25, 0x1, P6 ;  /* 0x0000001903037211 */ /* 0x000fe200030f0eff */
[----:B------:R0:W-:Y:S01]  /*6d30*/  @P1 STG.E.U16 desc[UR20][R10.64], R13 ;  /* 0x0000000d0a001986 */ /* 0x0001e2000c101514 */
[----:B------:R-:W-:Y:S02]  /*6d40*/  LEA R12, P6, R0, R45, 0x1 ;  /* 0x0000002d000c7211 */ /* 0x000fe400078c08ff */
[----:B------:R-:W-:Y:S01]  /*6d50*/  ISETP.LT.AND P1, PT, R155, UR15, !P0 ;  /* 0x0000000f9b007c0c */ /* 0x000fe2000c721270 */
[----:B------:R1:W-:Y:S01]  /*6d60*/  @P4 STG.E.U16 desc[UR20][R2.64], R4 ;  /* 0x0000000402004986 */ /* 0x0003e2000c101514 */
[----:B------:R-:W-:Y:S02]  /*6d70*/  ISETP.LT.AND P4, PT, R154, UR15, !P0 ;  /* 0x0000000f9a007c0c */ /* 0x000fe4000c781270 */
[----:B0-----:R-:W-:Y:S01]  /*6d80*/  LEA.HI.X.SX32 R13, R0, R25, 0x1, P6 ;  /* 0x00000019000d7211 */ /* 0x001fe200030f0eff */
[----:B------:R-:W-:Y:S01]  /*6d90*/  IMAD R0, R47, 0x2, R14 ;  /* 0x000000022f007824 */ /* 0x000fe200078e020e */
[----:B------:R-:W-:-:S02]  /*6da0*/  LEA R8, P6, R14, R45, 0x1 ;  /* 0x0000002d0e087211 */ /* 0x000fc400078c08ff */
[----:B-1----:R-:W-:Y:S02]  /*6db0*/  PRMT R3, R4, 0x7632, R3 ;  /* 0x0000763204037816 */ /* 0x002fe40000000003 */
[----:B------:R-:W-:Y:S01]  /*6dc0*/  LEA.HI.X.SX32 R9, R14, R25, 0x1, P6 ;  /* 0x000000190e097211 */ /* 0x000fe200030f0eff */
[----:B------:R-:W-:Y:S01]  /*6dd0*/  IMAD R14, R47, 0x2, R0 ;  /* 0x000000022f0e7824 */ /* 0x000fe200078e0200 */
[C---:B------:R-:W-:Y:S01]  /*6de0*/  LEA R10, P6, R0.reuse, R45, 0x1 ;  /* 0x0000002d000a7211 */ /* 0x040fe200078c08ff */
[----:B------:R0:W-:Y:S01]  /*6df0*/  @P3 STG.E.U16 desc[UR20][R12.64], R3 ;  /* 0x000000030c003986 */ /* 0x0001e2000c101514 */
[----:B------:R-:W-:Y:S02]  /*6e00*/  ISETP.LT.AND P3, PT, R153, UR15, !P0 ;  /* 0x0000000f99007c0c */ /* 0x000fe4000c761270 */
[----:B------:R-:W-:Y:S01]  /*6e10*/  LEA.HI.X.SX32 R11, R0, R25, 0x1, P6 ;  /* 0x00000019000b7211 */ /* 0x000fe200030f0eff */
[----:B------:R1:W-:Y:S01]  /*6e20*/  @P5 STG.E.U16 desc[UR20][R8.64], R5 ;  /* 0x0000000508005986 */ /* 0x0003e2000c101514 */
[----:B------:R-:W-:Y:S01]  /*6e30*/  LEA R2, P5, R14, R45, 0x1 ;  /* 0x0000002d0e027211 */ /* 0x000fe200078a08ff */
[----:B------:R-:W-:Y:S01]  /*6e40*/  IMAD R0, R47, 0x2, R14 ;  /* 0x000000022f007824 */ /* 0x000fe200078e020e */
[----:B------:R-:W-:-:S02]  /*6e50*/  ISETP.LT.AND P6, PT, R152, UR15, !P0 ;  /* 0x0000000f98007c0c */ /* 0x000fc4000c7c1270 */
[----:B0-----:R-:W-:Y:S02]  /*6e60*/  LEA.HI.X.SX32 R3, R14, R25, 0x1, P5 ;  /* 0x000000190e037211 */ /* 0x001fe400028f0eff */
[C---:B------:R-:W-:Y:S02]  /*6e70*/  LEA R12, P5, R0.reuse, R45, 0x1 ;  /* 0x0000002d000c7211 */ /* 0x040fe400078a08ff */
[----:B-1----:R-:W-:Y:S01]  /*6e80*/  PRMT R9, R5, 0x7632, R9 ;  /* 0x0000763205097816 */ /* 0x002fe20000000009 */
[----:B------:R-:W-:Y:S01]  /*6e90*/  IMAD R5, R47, 0x2, R0 ;  /* 0x000000022f057824 */ /* 0x000fe200078e0200 */
[----:B------:R-:W-:-:S03]  /*6ea0*/  LEA.HI.X.SX32 R13, R0, R25, 0x1, P5 ;  /* 0x00000019000d7211 */ /* 0x000fc600028f0eff */
[----:B------:R0:W-:Y:S01]  /*6eb0*/  @P2 STG.E.U16 desc[UR20][R10.64], R9 ;  /* 0x000000090a002986 */ /* 0x0001e2000c101514 */
[----:B------:R-:W-:Y:S01]  /*6ec0*/  IMAD R0, R47, 0x2, R5 ;  /* 0x000000022f007824 */ /* 0x000fe200078e0205 */
[----:B------:R-:W-:Y:S02]  /*6ed0*/  LEA R4, P5, R5, R45, 0x1 ;  /* 0x0000002d05047211 */ /* 0x000fe400078a08ff */
[----:B------:R1:W-:Y:S01]  /*6ee0*/  @P1 STG.E.U16 desc[UR20][R2.64], R6 ;  /* 0x0000000602001986 */ /* 0x0003e2000c101514 */
[----:B------:R-:W-:Y:S02]  /*6ef0*/  ISETP.LT.AND P2, PT, R151, UR15, !P0 ;  /* 0x0000000f97007c0c */ /* 0x000fe4000c741270 */
[----:B------:R-:W-:Y:S02]  /*6f00*/  LEA.HI.X.SX32 R5, R5, R25, 0x1, P5 ;  /* 0x0000001905057211 */ /* 0x000fe400028f0eff */
[----:B------:R-:W-:Y:S02]  /*6f10*/  ISETP.LT.AND P1, PT, R150, UR15, !P0 ;  /* 0x0000000f96007c0c */ /* 0x000fe4000c721270 */
[----:B------:R-:W-:-:S02]  /*6f20*/  ISETP.LT.AND P5, PT, R149, UR15, !P0 ;  /* 0x0000000f95007c0c */ /* 0x000fc4000c7a1270 */
[----:B0-----:R-:W-:Y:S01]  /*6f30*/  PRMT R11, R6, 0x7632, R11 ;  /* 0x00007632060b7816 */ /* 0x001fe2000000000b */
[----:B-1----:R-:W-:Y:S01]  /*6f40*/  IMAD R3, R47, 0x2, R0 ;  /* 0x000000022f037824 */ /* 0x002fe200078e0200 */
[----:B------:R-:W-:-:S03]  /*6f50*/  PRMT R6, R7, 0x7632, R6 ;  /* 0x0000763207067816 */ /* 0x000fc60000000006 */
[----:B------:R0:W-:Y:S01]  /*6f60*/  @P4 STG.E.U16 desc[UR20][R12.64], R11 ;  /* 0x0000000b0c004986 */ /* 0x0001e2000c101514 */
[----:B------:R-:W-:-:S03]  /*6f70*/  LEA R8, P4, R0, R45, 0x1 ;  /* 0x0000002d00087211 */ /* 0x000fc600078808ff */
[----:B------:R2:W-:Y:S01]  /*6f80*/  @P3 STG.E.U16 desc[UR20][R4.64], R7 ;  /* 0x0000000704003986 */ /* 0x0005e2000c101514 */
[----:B------:R-:W-:Y:S01]  /*6f90*/  LEA.HI.X.SX32 R9, R0, R25, 0x1, P4 ;  /* 0x0000001900097211 */ /* 0x000fe200020f0eff */
[----:B------:R-:W-:Y:S01]  /*6fa0*/  IMAD R0, R47, 0x2, R3 ;  /* 0x000000022f007824 */ /* 0x000fe200078e0203 */
[-C--:B------:R-:W-:Y:S02]  /*6fb0*/  LEA R2, P3, R3, R45.reuse, 0x1 ;  /* 0x0000002d03027211 */ /* 0x080fe400078608ff */
[----:B------:R-:W-:Y:S01]  /*6fc0*/  ISETP.LT.AND P4, PT, R148, UR15, !P0 ;  /* 0x0000000f94007c0c */ /* 0x000fe2000c781270 */
[----:B------:R1:W-:Y:S01]  /*6fd0*/  @P6 STG.E.U16 desc[UR20][R8.64], R6 ;  /* 0x0000000608006986 */ /* 0x0003e2000c101514 */
[C---:B------:R-:W-:Y:S01]  /*6fe0*/  LEA R10, P6, R0.reuse, R45, 0x1 ;  /* 0x0000002d000a7211 */ /* 0x040fe200078c08ff */
[----:B0-----:R-:W-:Y:S01]  /*6ff0*/  IMAD R12, R47, 0x2, R0 ;  /* 0x000000022f0c7824 */ /* 0x001fe200078e0200 */
[-C--:B------:R-:W-:Y:S02]  /*7000*/  LEA.HI.X.SX32 R3, R3, R25.reuse, 0x1, P3 ;  /* 0x0000001903037211 */ /* 0x080fe400018f0eff */
[----:B------:R-:W-:Y:S01]  /*7010*/  LEA.HI.X.SX32 R11, R0, R25, 0x1, P6 ;  /* 0x00000019000b7211 */ /* 0x000fe200030f0eff */
[C---:B------:R-:W-:Y:S01]  /*7020*/  IMAD R0, R47.reuse, 0x2, R12 ;  /* 0x000000022f007824 */ /* 0x040fe200078e020c */
[----:B--2---:R-:W-:Y:S01]  /*7030*/  PRMT R5, R40, 0x7632, R5 ;  /* 0x0000763228057816 */ /* 0x004fe20000000005 */
[----:B------:R-:W-:Y:S01]  /*7040*/  @P2 STG.E.U16 desc[UR20][R2.64], R40 ;  /* 0x0000002802002986 */ /* 0x000fe2000c101514 */
[----:B------:R-:W-:Y:S01]  /*7050*/  ISETP.LT.AND P3, PT, R146, UR15, !P0 ;  /* 0x0000000f92007c0c */ /* 0x000fe2000c761270 */
[----:B------:R-:W-:-:S02]  /*7060*/  IMAD R13, R47, 0x2, R0 ;  /* 0x000000022f0d7824 */ /* 0x000fc400078e0200 */
[----:B------:R0:W-:Y:S01]  /*7070*/  @P1 STG.E.U16 desc[UR20][R10.64], R5 ;  /* 0x000000050a001986 */ /* 0x0001e2000c101514 */
[-C--:B------:R-:W-:Y:S01]  /*7080*/  LEA R4, P1, R12, R45.reuse, 0x1 ;  /* 0x0000002d0c047211 */ /* 0x080fe200078208ff */
[----:B------:R-:W-:Y:S01]  /*7090*/  IMAD R14, R47, 0x2, R13 ;  /* 0x000000022f0e7824 */ /* 0x000fe200078e020d */
[CC--:B-1----:R-:W-:Y:S02]  /*70a0*/  LEA R6, P2, R0.reuse, R45.reuse, 0x1 ;  /* 0x0000002d00067211 */ /* 0x0c2fe400078408ff */
[----:B------:R-:W-:Y:S01]  /*70b0*/  LEA R8, P6, R13, R45, 0x1 ;  /* 0x0000002d0d087211 */ /* 0x000fe200078c08ff */
[----:B------:R-:W-:Y:S01]  /*70c0*/  IMAD R15, R47, 0x2, R14 ;  /* 0x000000022f0f7824 */ /* 0x000fe200078e020e */
[-C--:B------:R-:W-:Y:S02]  /*70d0*/  LEA.HI.X.SX32 R7, R0, R25.reuse, 0x1, P2 ;  /* 0x0000001900077211 */ /* 0x080fe400010f0eff */
[----:B------:R-:W-:Y:S01]  /*70e0*/  LEA.HI.X.SX32 R9, R13, R25, 0x1, P6 ;  /* 0x000000190d097211 */ /* 0x000fe200030f0eff */
[----:B------:R-:W-:Y:S01]  /*70f0*/  IMAD R0, R47, 0x2, R15 ;  /* 0x000000022f007824 */ /* 0x000fe200078e020f */
[----:B------:R-:W-:-:S02]  /*7100*/  ISETP.LT.AND P2, PT, R145, UR15, !P0 ;  /* 0x0000000f91007c0c */ /* 0x000fc4000c741270 */
[----:B0-----:R-:W-:Y:S02]  /*7110*/  LEA.HI.X.SX32 R5, R12, R25, 0x1, P1 ;  /* 0x000000190c057211 */ /* 0x001fe400008f0eff */
[CC--:B------:R-:W-:Y:S02]  /*7120*/  LEA R2, P1, R14.reuse, R45.reuse, 0x1 ;  /* 0x0000002d0e027211 */ /* 0x0c0fe400078208ff */
[C---:B------:R-:W-:Y:S01]  /*7130*/  LEA R12, P6, R15.reuse, R45, 0x1 ;  /* 0x0000002d0f0c7211 */ /* 0x040fe200078c08ff */
[----:B------:R0:W-:Y:S01]  /*7140*/  @P5 STG.E.U16 desc[UR20][R4.64], R41 ;  /* 0x0000002904005986 */ /* 0x0001e2000c101514 */
[-C--:B------:R-:W-:Y:S02]  /*7150*/  LEA.HI.X.SX32 R3, R14, R25.reuse, 0x1, P1 ;  /* 0x000000190e037211 */ /* 0x080fe400008f0eff */
[----:B------:R-:W-:Y:S02]  /*7160*/  ISETP.LT.AND P1, PT, R144, UR15, !P0 ;  /* 0x0000000f90007c0c */ /* 0x000fe4000c721270 */
[----:B------:R-:W-:-:S02]  /*7170*/  LEA.HI.X.SX32 R13, R15, R25, 0x1, P6 ;  /* 0x000000190f0d7211 */ /* 0x000fc400030f0eff */
[----:B------:R-:W-:Y:S02]  /*7180*/  ISETP.LT.AND P0, PT, R147, UR15, !P0 ;  /* 0x0000000f93007c0c */ /* 0x000fe4000c701270 */
[C---:B------:R-:W-:Y:S02]  /*7190*/  LEA R10, P6, R0.reuse, R45, 0x1 ;  /* 0x0000002d000a7211 */ /* 0x040fe400078c08ff */
[----:B------:R-:W-:Y:S02]  /*71a0*/  PRMT R14, R41, 0x7632, R14 ;  /* 0x00007632290e7816 */ /* 0x000fe4000000000e */
[----:B------:R-:W-:Y:S02]  /*71b0*/  LEA.HI.X.SX32 R11, R0, R25, 0x1, P6 ;  /* 0x00000019000b7211 */ /* 0x000fe400030f0eff */
[----:B------:R-:W-:Y:S01]  /*71c0*/  PRMT R0, R42, 0x7632, R0 ;  /* 0x000076322a007816 */ /* 0x000fe20000000000 */
[----:B------:R1:W-:Y:S01]  /*71d0*/  @P4 STG.E.U16 desc[UR20][R6.64], R14 ;  /* 0x0000000e06004986 */ /* 0x0003e2000c101514 */
[----:B0-----:R-:W-:-:S03]  /*71e0*/  PRMT R5, R43, 0x7632, R5 ;  /* 0x000076322b057816 */ /* 0x001fc60000000005 */
[----:B------:R1:W-:Y:S04]  /*71f0*/  @P3 STG.E.U16 desc[UR20][R8.64], R42 ;  /* 0x0000002a08003986 */ /* 0x0003e8000c101514 */
[----:B------:R1:W-:Y:S04]  /*7200*/  @P2 STG.E.U16 desc[UR20][R2.64], R0 ;  /* 0x0000000002002986 */ /* 0x0003e8000c101514 */
[----:B------:R1:W-:Y:S04]  /*7210*/  @P1 STG.E.U16 desc[UR20][R12.64], R43 ;  /* 0x0000002b0c001986 */ /* 0x0003e8000c101514 */
[----:B------:R1:W-:Y:S01]  /*7220*/  @P0 STG.E.U16 desc[UR20][R10.64], R5 ;  /* 0x000000050a000986 */ /* 0x0003e2000c101514 */
[----:B------:R-:W-:Y:S06]  /*7230*/  BAR.SYNC.DEFER_BLOCKING 0x0 ;  /* 0x0000000000007b1d */ /* 0x000fec0000010000 */
[----:B------:R-:W-:Y:S05]  /*7240*/  BRA.U UP0, `(.L_x_13) ;  /* 0x0000000100a07547 */ /* 0x000fea000b800000 */
[----:B------:R-:W0:Y:S01]  /*7250*/  S2UR UR5, SR_CgaCtaId ;  /* 0x00000000000579c3 */ /* 0x000e220000008800 */
[----:B------:R-:W-:Y:S01]  /*7260*/  NOP ;  /* 0x0000000000007918 */ /* 0x000fe20000000000 */
[----:B------:R-:W-:Y:S01]  /*7270*/  UMOV UR4, 0x50 ;  /* 0x0000005000047882 */ /* 0x000fe20000000000 */
[----:B-1----:R-:W-:Y:S02]  /*7280*/  IMAD.U32 R0, RZ, RZ, UR8 ;  /* 0x00000008ff007e24 */ /* 0x002fe4000f8e00ff */
[----:B------:R-:W-:Y:S02]  /*7290*/  IMAD.MOV.U32 R3, RZ, RZ, 0x3 ;  /* 0x00000003ff037424 */ /* 0x000fe400078e00ff */
[----:B------:R-:W-:Y:S01]  /*72a0*/  IMAD.MOV.U32 R7, RZ, RZ, 0x1 ;  /* 0x00000001ff077424 */ /* 0x000fe200078e00ff */
[----:B------:R-:W-:-:S04]  /*72b0*/  LOP3.LUT R0, R0, 0xffff, RZ, 0xc0, !PT ;  /* 0x0000ffff00007812 */ /* 0x000fc800078ec0ff */
[----:B------:R-:W-:-:S05]  /*72c0*/  SHF.R.U32.HI R0, RZ, 0x5, R0 ;  /* 0x00000005ff007819 */ /* 0x000fca0000011600 */
[----:B------:R-:W-:Y:S01]  /*72d0*/  VIADD R2, R0, 0x10 ;  /* 0x0000001000027836 */ /* 0x000fe20000000000 */
[----:B------:R-:W-:Y:S01]  /*72e0*/  SHF.L.U32 R0, R3, R0, RZ ;  /* 0x0000000003007219 */ /* 0x000fe200000006ff */
[----:B0-----:R-:W-:-:S03]  /*72f0*/  ULEA UR6, UR5, UR4, 0x18 ;  /* 0x0000000405067291 */ /* 0x001fc6000f8ec0ff */
[----:B------:R-:W-:-:S04]  /*7300*/  SHF.L.U32 R3, R7, R2, RZ ;  /* 0x0000000207037219 */ /* 0x000fc800000006ff */
[----:B------:R-:W-:Y:S02]  /*7310*/  LOP3.LUT R0, R3, R0, RZ, 0xfc, !PT ;  /* 0x0000000003007212 */ /* 0x000fe400078efcff */
[----:B------:R-:W0:Y:S02]  /*7320*/  LDS R5, [UR6] ;  /* 0x00000006ff057984 */ /* 0x000e240008000800 */
[C---:B------:R-:W-:Y:S02]  /*7330*/  LOP3.LUT R2, R0.reuse, 0xffff, RZ, 0xc0, !PT ;  /* 0x0000ffff00027812 */ /* 0x040fe400078ec0ff */
[----:B0-----:R-:W-:-:S04]  /*7340*/  LOP3.LUT R3, R0, 0xffff, R5, 0x80, !PT ;  /* 0x0000ffff00037812 */ /* 0x001fc800078e8005 */
[----:B------:R-:W-:-:S13]  /*7350*/  ISETP.NE.AND P0, PT, R3, R2, PT ;  /* 0x000000020300720c */ /* 0x000fda0003f05270 */
[----:B------:R-:W-:Y:S05]  /*7360*/  @P0 BRA `(.L_x_14) ;  /* 0x0000000000500947 */ /* 0x000fea0003800000 */
[----:B------:R-:W-:Y:S02]  /*7370*/  SHF.R.U32.HI R5, RZ, 0x10, R5 ;  /* 0x00000010ff057819 */ /* 0x000fe40000011605 */
[----:B------:R-:W-:-:S04]  /*7380*/  SHF.R.U32.HI R2, RZ, 0x10, R0 ;  /* 0x00000010ff027819 */ /* 0x000fc80000011600 */
[----:B------:R-:W-:-:S04]  /*7390*/  LOP3.LUT R5, R5, R2, RZ, 0xc0, !PT ;  /* 0x0000000205057212 */ /* 0x000fc800078ec0ff */
[----:B------:R-:W-:-:S13]  /*73a0*/  ISETP.NE.AND P0, PT, R5, R2, PT ;  /* 0x000000020500720c */ /* 0x000fda0003f05270 */
[----:B------:R-:W-:Y:S05]  /*73b0*/  @P0 BRA `(.L_x_15) ;  /* 0x0000000000300947 */ /* 0x000fea0003800000 */
[----:B------:R-:W-:Y:S01]  /*73c0*/  R2UR UR4, R0 ;  /* 0x00000000000472ca */ /* 0x000fe200000e0000 */
[----:B------:R-:W-:Y:S01]  /*73d0*/  VOTEU.ANY UR5, UPT, PT ;  /* 0x0000000000057886 */ /* 0x000fe200038e0100 */
[----:B------:R-:W0:Y:S01]  /*73e0*/  S2R R0, SR_LANEID ;  /* 0x0000000000007919 */ /* 0x000e220000000000 */
[----:B------:R-:W-:-:S10]  /*73f0*/  UFLO.U32 UR5, UR5 ;  /* 0x00000005000572bd */ /* 0x000fd400080e0000 */
[----:B------:R-:W-:-:S06]  /*7400*/  ULOP3.LUT UR4, URZ, UR4, URZ, 0x33, !UPT ;  /* 0x00000004ff047292 */ /* 0x000fcc000f8e33ff */
[----:B------:R-:W-:-:S04]  /*7410*/  IMAD.U32 R2, RZ, RZ, UR4 ;  /* 0x00000004ff027e24 */ /* 0x000fc8000f8e00ff */
[----:B------:R-:W1:Y:S02]  /*7420*/  REDUX UR7, R2 ;  /* 0x00000000020773c4 */ /* 0x000e640000000000 */
[----:B------:R2:W-:Y:S01]  /*7430*/  UTCATOMSWS.AND URZ, UR4 ;  /* 0x0000000400ff79e3 */ /* 0x0005e20008000000 */
[----:B0-----:R-:W-:Y:S01]  /*7440*/  ISETP.EQ.U32.AND P0, PT, R0, UR5, PT ;  /* 0x0000000500007c0c */ /* 0x001fe2000bf02070 */
[----:B-1----:R-:W-:-:S12]  /*7450*/  IMAD.U32 R0, RZ, RZ, UR7 ;  /* 0x00000007ff007e24 */ /* 0x002fd8000f8e00ff */
[----:B------:R2:W-:Y:S01]  /*7460*/  @P0 ATOMS.AND RZ, [UR6], R0 ;  /* 0x00000000ffff098c */ /* 0x0005e2000a800006 */
[----:B------:R-:W-:Y:S05]  /*7470*/  BRA `(.L_x_13) ;  /* 0x0000000000147947 */ /* 0x000fea0003800000 */
.L_x_15:
[----:B------:R-:W-:-:S07]  /*7480*/  MOV R2, 0x74a0 ;  /* 0x000074a000027802 */ /* 0x000fce0000000f00 */
[----:B------:R-:W-:Y:S05]  /*7490*/  CALL.REL.NOINC `($__internal_0_$__cuda_sm10x_tcgen05_guardrail_trap_col_being_dealloced_not_returned_by_alloc) ;  /* 0x00000000002c7944 */ /* 0x000fea0003c00000 */
[----:B------:R-:W-:Y:S05]  /*74a0*/  BRA `(.L_x_13) ;  /* 0x0000000000087947 */ /* 0x000fea0003800000 */
.L_x_14:
[----:B------:R-:W-:-:S07]  /*74b0*/  MOV R2, 0x74d0 ;  /* 0x000074d000027802 */ /* 0x000fce0000000f00 */
[----:B------:R-:W-:Y:S05]  /*74c0*/  CALL.REL.NOINC `($__internal_2_$__cuda_sm10x_tcgen05_guardrail_trap_unallocated_columns_being_dealloced) ;  /* 0x0000000000387944 */ /* 0x000fea0003c00000 */
.L_x_13:
[----:B------:R-:W-:Y:S01]  /*74d0*/  NOP ;  /* 0x0000000000007918 */ /* 0x000fe20000000000 */
[----:B--2---:R-:W-:Y:S05]  /*74e0*/  EXIT ;  /* 0x000000000000794d */ /* 0x004fea0003800000 */
.L_x_8:
[----:B------:R-:W0:Y:S02]  /*74f0*/  SYNCS.PHASECHK.TRANS64.TRYWAIT P2, [UR11], R136 ;  /* 0x00000088ff0075a7 */ /* 0x000e24000804110b */
[----:B0-----:R-:W-:Y:S05]  /*7500*/  @!P2 BRA `(.L_x_8) ;  /* 0xfffffffc00f8a947 */ /* 0x001fea000383ffff */
[----:B------:R-:W-:Y:S05]  /*7510*/  BRA `(.L_x_16) ;  /* 0xffffffd800947947 */ /* 0x000fea000383ffff */
.L_x_12:
[----:B------:R-:W1:Y:S02]  /*7520*/  SYNCS.PHASECHK.TRANS64.TRYWAIT P0, [UR11], R2 ;  /* 0x00000002ff0075a7 */ /* 0x000e64000800110b */
[----:B-1----:R-:W-:Y:S05]  /*7530*/  @!P0 BRA `(.L_x_12) ;  /* 0xfffffffc00f88947 */ /* 0x002fea000383ffff */
[----:B------:R-:W-:Y:S05]  /*7540*/  BRA `(.L_x_11) ;  /* 0xffffffec00b07947 */ /* 0x000fea000383ffff */
        .weak           $__internal_0_$__cuda_sm10x_tcgen05_guardrail_trap_col_being_dealloced_not_returned_by_alloc
        .type           $__internal_0_$__cuda_sm10x_tcgen05_guardrail_trap_col_being_dealloced_not_returned_by_alloc,@function
        .size           $__internal_0_$__cuda_sm10x_tcgen05_guardrail_trap_col_being_dealloced_not_returned_by_alloc,($__internal_1_$__cuda_sm10x_tcgen05_guardrail_trap_phase_invalid_during_alloc - $__internal_0_$__cuda_sm10x_tcgen05_guardrail_trap_col_being_dealloced_not_returned_by_alloc)
$__internal_0_$__cuda_sm10x_tcgen05_guardrail_trap_col_being_dealloced_not_returned_by_alloc:
[----:B------:R-:W-:Y:S05]  /*7550*/  BPT.TRAP 0x1 ;  /* 0x000000040000795c */ /* 0x000fea0000300000 */
[----:B------:R-:W-:-:S04]  /*7560*/  IMAD.MOV.U32 R3, RZ, RZ, 0x0 ;  /* 0x00000000ff037424 */ /* 0x000fc800078e00ff */
[----:B------:R-:W-:Y:S05]  /*7570*/  RET.REL.NODEC R2 `(matmul_kernel) ;  /* 0xffffff8802a07950 */ /* 0x000fea0003c3ffff */
        .weak           $__internal_1_$__cuda_sm10x_tcgen05_guardrail_trap_phase_invalid_during_alloc
        .type           $__internal_1_$__cuda_sm10x_tcgen05_guardrail_trap_phase_invalid_during_alloc,@function
        .size           $__internal_1_$__cuda_sm10x_tcgen05_guardrail_trap_phase_invalid_during_alloc,($__internal_2_$__cuda_sm10x_tcgen05_guardrail_trap_unallocated_columns_being_dealloced - $__internal_1_$__cuda_sm10x_tcgen05_guardrail_trap_phase_invalid_during_alloc)
$__internal_1_$__cuda_sm10x_tcgen05_guardrail_trap_phase_invalid_during_alloc:
[----:B------:R-:W-:Y:S05]  /*7580*/  BPT.TRAP 0x1 ;  /* 0x000000040000795c */ /* 0x000fea0000300000 */
[----:B------:R-:W-:-:S04]  /*7590*/  IMAD.MOV.U32 R3, RZ, RZ, 0x0 ;  /* 0x00000000ff037424 */ /* 0x000fc800078e00ff */
[----:B------:R-:W-:Y:S05]  /*75a0*/  RET.REL.NODEC R2 `(matmul_kernel) ;  /* 0xffffff8802947950 */ /* 0x000fea0003c3ffff */
        .weak           $__internal_2_$__cuda_sm10x_tcgen05_guardrail_trap_unallocated_columns_being_dealloced
        .type           $__internal_2_$__cuda_sm10x_tcgen05_guardrail_trap_unallocated_columns_being_dealloced,@function
        .size           $__internal_2_$__cuda_sm10x_tcgen05_guardrail_trap_unallocated_columns_being_dealloced,(.L_x_20 - $__internal_2_$__cuda_sm10x_tcgen05_guardrail_trap_unallocated_columns_being_dealloced)
$__internal_2_$__cuda_sm10x_tcgen05_guardrail_trap_unallocated_columns_being_dealloced:
[----:B------:R-:W-:Y:S05]  /*75b0*/  BPT.TRAP 0x1 ;  /* 0x000000040000795c */ /* 0x000fea0000300000 */
[----:B------:R-:W-:-:S04]  /*75c0*/  IMAD.MOV.U32 R3, RZ, RZ, 0x0 ;  /* 0x00000000ff037424 */ /* 0x000fc800078e00ff */
[----:B------:R-:W-:Y:S05]  /*75d0*/  RET.REL.NODEC R2 `(matmul_kernel) ;  /* 0xffffff8802887950 */ /* 0x000fea0003c3ffff */
.L_x_17:
[----:B------:R-:W-:-:S00]  /*75e0*/  BRA `(.L_x_17) ;  /* 0xfffffffc00fc7947 */ /* 0x000fc0000383ffff */
[----:B------:R-:W-:-:S00]  /*75f0*/  NOP ;  /* 0x0000000000007918 */ /* 0x000fc00000000000 */
        /* <DEDUP_REMOVED lines=8> */
.L_x_20:


//--------------------- .nv.shared.matmul_kernel  --------------------------
	.section	.nv.shared.matmul_kernel,"aw",@nobits
	.sectionflags	@""
	.align	16
	.zero		1024


//--------------------- .nv.shared.reserved.0     --------------------------
	.section	.nv.shared.reserved.0,"aw",@nobits
	.align	8
	.weak		__nv_reservedSMEM_offset_0_alias
	.size		__nv_reservedSMEM_offset_0_alias, 0, 64
	.other		__nv_reservedSMEM_offset_0_alias,@"STO_CUDA_RESERVED_SHARED STV_DEFAULT"
__nv_reservedSMEM_offset_0_alias:
	.zero		0
.nv.shared.reserved.0:
	.zero		64
	.weak		__nv_reservedSMEM_allocation_phase
	.type		__nv_reservedSMEM_allocation_phase,@object
	.size		__nv_reservedSMEM_allocation_phase,(.L_0 - __nv_reservedSMEM_allocation_phase)
__nv_reservedSMEM_allocation_phase:
	.zero		1
.L_0:
	.zero		7
	.weak		__nv_reservedSMEM_devtool_atexit_pc
	.type		__nv_reservedSMEM_devtool_atexit_pc,@object
	.size		__nv_reservedSMEM_devtool_atexit_pc,(__nv_reservedSMEM_allocation_mask - __nv_reservedSMEM_devtool_atexit_pc)
__nv_reservedSMEM_devtool_atexit_pc:
	.zero		8
	.weak		__nv_reservedSMEM_allocation_mask
	.type		__nv_reservedSMEM_allocation_mask,@object
	.size		__nv_reservedSMEM_allocation_mask,(.L_2 - __nv_reservedSMEM_allocation_mask)
__nv_reservedSMEM_allocation_mask:
	.zero		4
.L_2:


//--------------------- .nv.constant0.matmul_kernel --------------------------
	.section	.nv.constant0.matmul_kernel,"a",@progbits
	.sectionflags	@""
	.align	4
.nv.constant0.matmul_kernel:
	.zero		976


//--------------------- SYMBOLS --------------------------

	.type		.nv.reservedSmem.offset0,@object
	.size		.nv.reservedSmem.offset0,0x4
	.type		.nv.reservedSmem.cap,@object
	.size		.nv.reservedSmem.cap,0x4
